//
// Generated by NVIDIA NVVM Compiler
//
// Compiler Build ID: CL-36424714
// Cuda compilation tools, release 13.0, V13.0.88
// Based on NVVM 20.0.0
//

.version 9.0
.target sm_100
.address_size 64

	// .globl	_Z11step_kernelPfS_S_S_iffff

.visible .entry _Z11step_kernelPfS_S_S_iffff(
	.param .u64 .ptr .align 1 _Z11step_kernelPfS_S_S_iffff_param_0,
	.param .u64 .ptr .align 1 _Z11step_kernelPfS_S_S_iffff_param_1,
	.param .u64 .ptr .align 1 _Z11step_kernelPfS_S_S_iffff_param_2,
	.param .u64 .ptr .align 1 _Z11step_kernelPfS_S_S_iffff_param_3,
	.param .u32 _Z11step_kernelPfS_S_S_iffff_param_4,
	.param .f32 _Z11step_kernelPfS_S_S_iffff_param_5,
	.param .f32 _Z11step_kernelPfS_S_S_iffff_param_6,
	.param .f32 _Z11step_kernelPfS_S_S_iffff_param_7,
	.param .f32 _Z11step_kernelPfS_S_S_iffff_param_8
)
{
	.reg .pred 	%p<12>;
	.reg .b32 	%r<21>;
	.reg .b32 	%f<120>;
	.reg .b64 	%rd<21>;
	.reg .b64 	%fd<11>;

	ld.param.u64 	%rd10, [_Z11step_kernelPfS_S_S_iffff_param_0];
	ld.param.u64 	%rd11, [_Z11step_kernelPfS_S_S_iffff_param_1];
	ld.param.u64 	%rd12, [_Z11step_kernelPfS_S_S_iffff_param_2];
	ld.param.u64 	%rd13, [_Z11step_kernelPfS_S_S_iffff_param_3];
	ld.param.u32 	%r4, [_Z11step_kernelPfS_S_S_iffff_param_4];
	cvta.to.global.u64 	%rd1, %rd13;
	cvta.to.global.u64 	%rd2, %rd12;
	cvta.to.global.u64 	%rd3, %rd11;
	cvta.to.global.u64 	%rd4, %rd10;
	mov.u32 	%r6, %ctaid.x;
	mov.u32 	%r7, %ntid.x;
	mov.u32 	%r8, %tid.x;
	mad.lo.s32 	%r1, %r6, %r7, %r8;
	shl.b32 	%r9, %r1, 3;
	or.b32  	%r10, %r9, 1;
	cvt.rn.f32.s32 	%f26, %r10;
	sqrt.rn.f32 	%f27, %f26;
	add.f32 	%f28, %f27, 0f3F800000;
	cvt.rzi.s32.f32 	%r11, %f28;
	shr.u32 	%r12, %r11, 31;
	add.s32 	%r13, %r11, %r12;
	shr.s32 	%r2, %r13, 1;
	add.s32 	%r14, %r2, -1;
	mul.lo.s32 	%r15, %r14, %r2;
	shr.u32 	%r16, %r15, 31;
	add.s32 	%r17, %r15, %r16;
	shr.s32 	%r18, %r17, 1;
	sub.s32 	%r19, %r1, %r18;
	max.s32 	%r20, %r2, %r19;
	setp.ge.s32 	%p1, %r20, %r4;
	@%p1 bra 	$L__BB0_22;
	ld.param.f32 	%f102, [_Z11step_kernelPfS_S_S_iffff_param_5];
	mul.wide.s32 	%rd14, %r19, 4;
	add.s64 	%rd5, %rd4, %rd14;
	ld.global.f32 	%f29, [%rd5];
	mul.wide.s32 	%rd15, %r2, 4;
	add.s64 	%rd6, %rd4, %rd15;
	ld.global.f32 	%f30, [%rd6];
	sub.f32 	%f1, %f29, %f30;
	add.s64 	%rd16, %rd3, %rd14;
	ld.global.f32 	%f31, [%rd16];
	add.s64 	%rd7, %rd3, %rd15;
	ld.global.f32 	%f32, [%rd7];
	sub.f32 	%f2, %f31, %f32;
	mul.f32 	%f33, %f2, %f2;
	fma.rn.f32 	%f34, %f1, %f1, %f33;
	sqrt.rn.f32 	%f3, %f34;
	setp.gtu.f32 	%p2, %f3, %f102;
	add.s64 	%rd8, %rd2, %rd15;
	add.s64 	%rd9, %rd1, %rd15;
	@%p2 bra 	$L__BB0_3;
	ld.param.f32 	%f103, [_Z11step_kernelPfS_S_S_iffff_param_5];
	mul.wide.s32 	%rd17, %r19, 4;
	add.s64 	%rd18, %rd2, %rd17;
	ld.global.f32 	%f35, [%rd18];
	ld.global.f32 	%f36, [%rd8];
	sub.f32 	%f37, %f35, %f36;
	add.s64 	%rd19, %rd1, %rd17;
	ld.global.f32 	%f38, [%rd19];
	ld.global.f32 	%f39, [%rd9];
	sub.f32 	%f40, %f38, %f39;
	mul.f32 	%f41, %f40, %f2;
	fma.rn.f32 	%f42, %f37, %f1, %f41;
	mul.f32 	%f43, %f103, %f103;
	div.rn.f32 	%f44, %f42, %f43;
	mul.f32 	%f45, %f1, %f44;
	sub.f32 	%f46, %f35, %f45;
	st.global.f32 	[%rd18], %f46;
	add.s64 	%rd20, %rd3, %rd17;
	ld.global.f32 	%f47, [%rd20];
	ld.global.f32 	%f48, [%rd7];
	sub.f32 	%f49, %f47, %f48;
	mul.f32 	%f50, %f44, %f49;
	ld.global.f32 	%f51, [%rd19];
	sub.f32 	%f52, %f51, %f50;
	st.global.f32 	[%rd19], %f52;
	ld.global.f32 	%f53, [%rd6];
	ld.global.f32 	%f54, [%rd5];
	sub.f32 	%f55, %f53, %f54;
	mul.f32 	%f56, %f44, %f55;
	ld.global.f32 	%f57, [%rd8];
	sub.f32 	%f58, %f57, %f56;
	st.global.f32 	[%rd8], %f58;
	ld.global.f32 	%f59, [%rd7];
	ld.global.f32 	%f60, [%rd20];
	sub.f32 	%f61, %f59, %f60;
	mul.f32 	%f62, %f44, %f61;
	ld.global.f32 	%f63, [%rd9];
	sub.f32 	%f64, %f63, %f62;
	st.global.f32 	[%rd9], %f64;
	div.rn.f32 	%f65, %f103, %f3;
	cvt.f64.f32 	%fd1, %f65;
	add.f64 	%fd2, %fd1, 0dBFE999999999999A;
	ld.global.f32 	%f66, [%rd5];
	ld.global.f32 	%f67, [%rd6];
	sub.f32 	%f68, %f66, %f67;
	cvt.f64.f32 	%fd3, %f68;
	mul.f64 	%fd4, %fd2, %fd3;
	cvt.f64.f32 	%fd5, %f67;
	sub.f64 	%fd6, %fd5, %fd4;
	cvt.rn.f32.f64 	%f69, %fd6;
	st.global.f32 	[%rd6], %f69;
	ld.global.f32 	%f70, [%rd20];
	ld.global.f32 	%f71, [%rd7];
	sub.f32 	%f72, %f70, %f71;
	cvt.f64.f32 	%fd7, %f72;
	mul.f64 	%fd8, %fd2, %fd7;
	cvt.f64.f32 	%fd9, %f71;
	sub.f64 	%fd10, %fd9, %fd8;
	cvt.rn.f32.f64 	%f73, %fd10;
	st.global.f32 	[%rd7], %f73;
$L__BB0_3:
	setp.ne.s32 	%p3, %r1, 0;
	@%p3 bra 	$L__BB0_13;
	ld.param.f32 	%f108, [_Z11step_kernelPfS_S_S_iffff_param_7];
	ld.param.f32 	%f104, [_Z11step_kernelPfS_S_S_iffff_param_5];
	ld.global.f32 	%f116, [%rd4];
	mul.f32 	%f5, %f104, 0f3F000000;
	sub.f32 	%f6, %f108, %f5;
	setp.ltu.f32 	%p4, %f116, %f6;
	@%p4 bra 	$L__BB0_6;
	ld.global.f32 	%f74, [%rd2];
	neg.f32 	%f75, %f74;
	st.global.f32 	[%rd2], %f75;
	st.global.f32 	[%rd4], %f6;
	mov.f32 	%f116, %f6;
$L__BB0_6:
	ld.param.f32 	%f109, [_Z11step_kernelPfS_S_S_iffff_param_7];
	sub.f32 	%f8, %f5, %f109;
	setp.gtu.f32 	%p5, %f116, %f8;
	@%p5 bra 	$L__BB0_8;
	ld.global.f32 	%f76, [%rd2];
	neg.f32 	%f77, %f76;
	st.global.f32 	[%rd2], %f77;
	st.global.f32 	[%rd4], %f8;
$L__BB0_8:
	ld.param.f32 	%f112, [_Z11step_kernelPfS_S_S_iffff_param_8];
	ld.global.f32 	%f117, [%rd3];
	sub.f32 	%f10, %f112, %f5;
	setp.ltu.f32 	%p6, %f117, %f10;
	@%p6 bra 	$L__BB0_10;
	ld.global.f32 	%f78, [%rd1];
	neg.f32 	%f79, %f78;
	st.global.f32 	[%rd1], %f79;
	st.global.f32 	[%rd3], %f10;
	mov.f32 	%f117, %f10;
$L__BB0_10:
	ld.param.f32 	%f113, [_Z11step_kernelPfS_S_S_iffff_param_8];
	sub.f32 	%f12, %f5, %f113;
	setp.gtu.f32 	%p7, %f117, %f12;
	@%p7 bra 	$L__BB0_12;
	ld.global.f32 	%f80, [%rd1];
	neg.f32 	%f81, %f80;
	st.global.f32 	[%rd1], %f81;
	st.global.f32 	[%rd3], %f12;
$L__BB0_12:
	ld.param.f32 	%f106, [_Z11step_kernelPfS_S_S_iffff_param_6];
	ld.global.f32 	%f82, [%rd2];
	ld.global.f32 	%f83, [%rd4];
	fma.rn.f32 	%f84, %f106, %f82, %f83;
	st.global.f32 	[%rd4], %f84;
	ld.global.f32 	%f85, [%rd1];
	ld.global.f32 	%f86, [%rd3];
	fma.rn.f32 	%f87, %f106, %f85, %f86;
	st.global.f32 	[%rd3], %f87;
$L__BB0_13:
	ld.param.f32 	%f110, [_Z11step_kernelPfS_S_S_iffff_param_7];
	ld.param.f32 	%f105, [_Z11step_kernelPfS_S_S_iffff_param_5];
	ld.global.f32 	%f118, [%rd6];
	mul.f32 	%f14, %f105, 0f3F000000;
	sub.f32 	%f15, %f110, %f14;
	setp.ltu.f32 	%p8, %f118, %f15;
	@%p8 bra 	$L__BB0_15;
	ld.global.f32 	%f88, [%rd8];
	neg.f32 	%f89, %f88;
	st.global.f32 	[%rd8], %f89;
	st.global.f32 	[%rd6], %f15;
	mov.f32 	%f118, %f15;
$L__BB0_15:
	ld.param.f32 	%f111, [_Z11step_kernelPfS_S_S_iffff_param_7];
	sub.f32 	%f17, %f14, %f111;
	setp.gtu.f32 	%p9, %f118, %f17;
	@%p9 bra 	$L__BB0_17;
	ld.global.f32 	%f90, [%rd8];
	neg.f32 	%f91, %f90;
	st.global.f32 	[%rd8], %f91;
	st.global.f32 	[%rd6], %f17;
$L__BB0_17:
	ld.param.f32 	%f114, [_Z11step_kernelPfS_S_S_iffff_param_8];
	ld.global.f32 	%f119, [%rd7];
	sub.f32 	%f19, %f114, %f14;
	setp.ltu.f32 	%p10, %f119, %f19;
	@%p10 bra 	$L__BB0_19;
	ld.global.f32 	%f92, [%rd9];
	neg.f32 	%f93, %f92;
	st.global.f32 	[%rd9], %f93;
	st.global.f32 	[%rd7], %f19;
	mov.f32 	%f119, %f19;
$L__BB0_19:
	ld.param.f32 	%f115, [_Z11step_kernelPfS_S_S_iffff_param_8];
	sub.f32 	%f21, %f14, %f115;
	setp.gtu.f32 	%p11, %f119, %f21;
	@%p11 bra 	$L__BB0_21;
	ld.global.f32 	%f94, [%rd9];
	neg.f32 	%f95, %f94;
	st.global.f32 	[%rd9], %f95;
	st.global.f32 	[%rd7], %f21;
$L__BB0_21:
	ld.param.f32 	%f107, [_Z11step_kernelPfS_S_S_iffff_param_6];
	ld.global.f32 	%f96, [%rd8];
	ld.global.f32 	%f97, [%rd6];
	fma.rn.f32 	%f98, %f107, %f96, %f97;
	st.global.f32 	[%rd6], %f98;
	ld.global.f32 	%f99, [%rd9];
	ld.global.f32 	%f100, [%rd7];
	fma.rn.f32 	%f101, %f107, %f99, %f100;
	st.global.f32 	[%rd7], %f101;
$L__BB0_22:
	ret;

}


// ===== COMPILED SASS (sm_100) =====

	.target	sm_100

	.elftype	@"ET_EXEC"


//--------------------- .note.nv.tkinfo           --------------------------
	.section	.note.nv.tkinfo,"",@"SHT_NOTE"
	.sectionflags	@"SHF_NOTE_NV_TKINFO"
	.tkinfo
        /*0018*/ 	.word	0x00000002
        /*0030*/ 	.string	""
        /*0030*/ 	.string	"ptxas"
        /*0030*/ 	.string	"Cuda compilation tools, release 13.0, V13.0.88"
        /*0030*/ 	.string	"Build cuda_13.0.r13.0/compiler.36424714_0"
        /*0030*/ 	.string	"-arch sm_100 -m 64 "



//--------------------- .note.nv.cuinfo           --------------------------
	.section	.note.nv.cuinfo,"",@"SHT_NOTE"
	.sectionflags	@"SHF_NOTE_NV_CUINFO"
        /*0018*/ 	.short	0x0002
        /*001a*/ 	.short	0x0064
        /*001c*/ 	.short	0x0082
	.zero		2


//--------------------- .nv.info                  --------------------------
	.section	.nv.info,"",@"SHT_CUDA_INFO"
	.align	4


	//----- nvinfo : EIATTR_REGCOUNT
	.align		4
        /*0000*/ 	.byte	0x04, 0x2f
        /*0002*/ 	.short	(.L_1 - .L_0)
	.align		4
.L_0:
        /*0004*/ 	.word	index@(_Z11step_kernelPfS_S_S_iffff)
        /*0008*/ 	.word	0x00000020


	//----- nvinfo : EIATTR_FRAME_SIZE
	.align		4
.L_1:
        /*000c*/ 	.byte	0x04, 0x11
        /*000e*/ 	.short	(.L_3 - .L_2)
	.align		4
.L_2:
        /*0010*/ 	.word	index@($__internal_1_$__cuda_sm3x_div_rn_noftz_f32_slowpath)
        /*0014*/ 	.word	0x00000000


	//----- nvinfo : EIATTR_FRAME_SIZE
	.align		4
.L_3:
        /*0018*/ 	.byte	0x04, 0x11
        /*001a*/ 	.short	(.L_5 - .L_4)
	.align		4
.L_4:
        /*001c*/ 	.word	index@($__internal_0_$__cuda_sm20_sqrt_rn_f32_slowpath)
        /*0020*/ 	.word	0x00000000


	//----- nvinfo : EIATTR_FRAME_SIZE
	.align		4
.L_5:
        /*0024*/ 	.byte	0x04, 0x11
        /*0026*/ 	.short	(.L_7 - .L_6)
	.align		4
.L_6:
        /*0028*/ 	.word	index@(_Z11step_kernelPfS_S_S_iffff)
        /*002c*/ 	.word	0x00000000


	//----- nvinfo : EIATTR_MIN_STACK_SIZE
	.align		4
.L_7:
        /*0030*/ 	.byte	0x04, 0x12
        /*0032*/ 	.short	(.L_9 - .L_8)
	.align		4
.L_8:
        /*0034*/ 	.word	index@(_Z11step_kernelPfS_S_S_iffff)
        /*0038*/ 	.word	0x00000000
.L_9:


//--------------------- .nv.compat                --------------------------
	.section	.nv.compat,"",@"SHT_CUDA_COMPAT_INFO"
	.align	4
        /*0000*/ 	.byte	0x02, 0x09, 0x00, 0x00, 0x02, 0x02, 0x01, 0x00, 0x02, 0x05, 0x05, 0x00, 0x03, 0x07, 0x01, 0x01
        /*0010*/ 	.byte	0x02, 0x03, 0x00, 0x00, 0x02, 0x06, 0x01, 0x00, 0x04, 0x0b, 0x08, 0x00, 0x01, 0x00, 0x00, 0x00
        /*0020*/ 	.byte	0x00, 0x00, 0x00, 0x00


//--------------------- .nv.info._Z11step_kernelPfS_S_S_iffff --------------------------
	.section	.nv.info._Z11step_kernelPfS_S_S_iffff,"",@"SHT_CUDA_INFO"
	.sectionflags	@""
	.align	4


	//----- nvinfo : EIATTR_CUDA_API_VERSION
	.align		4
        /*0000*/ 	.byte	0x04, 0x37
        /*0002*/ 	.short	(.L_11 - .L_10)
.L_10:
        /*0004*/ 	.word	0x00000082


	//----- nvinfo : EIATTR_KPARAM_INFO
	.align		4
.L_11:
        /*0008*/ 	.byte	0x04, 0x17
        /*000a*/ 	.short	(.L_13 - .L_12)
.L_12:
        /*000c*/ 	.word	0x00000000
        /*0010*/ 	.short	0x0008
        /*0012*/ 	.short	0x0030
        /*0014*/ 	.byte	0x00, 0xf0, 0x11, 0x00


	//----- nvinfo : EIATTR_KPARAM_INFO
	.align		4
.L_13:
        /*0018*/ 	.byte	0x04, 0x17
        /*001a*/ 	.short	(.L_15 - .L_14)
.L_14:
        /*001c*/ 	.word	0x00000000
        /*0020*/ 	.short	0x0007
        /*0022*/ 	.short	0x002c
        /*0024*/ 	.byte	0x00, 0xf0, 0x11, 0x00


	//----- nvinfo : EIATTR_KPARAM_INFO
	.align		4
.L_15:
        /*0028*/ 	.byte	0x04, 0x17
        /*002a*/ 	.short	(.L_17 - .L_16)
.L_16:
        /*002c*/ 	.word	0x00000000
        /*0030*/ 	.short	0x0006
        /*0032*/ 	.short	0x0028
        /*0034*/ 	.byte	0x00, 0xf0, 0x11, 0x00


	//----- nvinfo : EIATTR_KPARAM_INFO
	.align		4
.L_17:
        /*0038*/ 	.byte	0x04, 0x17
        /*003a*/ 	.short	(.L_19 - .L_18)
.L_18:
        /*003c*/ 	.word	0x00000000
        /*0040*/ 	.short	0x0005
        /*0042*/ 	.short	0x0024
        /*0044*/ 	.byte	0x00, 0xf0, 0x11, 0x00


	//----- nvinfo : EIATTR_KPARAM_INFO
	.align		4
.L_19:
        /*0048*/ 	.byte	0x04, 0x17
        /*004a*/ 	.short	(.L_21 - .L_20)
.L_20:
        /*004c*/ 	.word	0x00000000
        /*0050*/ 	.short	0x0004
        /*0052*/ 	.short	0x0020
        /*0054*/ 	.byte	0x00, 0xf0, 0x11, 0x00


	//----- nvinfo : EIATTR_KPARAM_INFO
	.align		4
.L_21:
        /*0058*/ 	.byte	0x04, 0x17
        /*005a*/ 	.short	(.L_23 - .L_22)
.L_22:
        /*005c*/ 	.word	0x00000000
        /*0060*/ 	.short	0x0003
        /*0062*/ 	.short	0x0018
        /*0064*/ 	.byte	0x00, 0xf5, 0x21, 0x00


	//----- nvinfo : EIATTR_KPARAM_INFO
	.align		4
.L_23:
        /*0068*/ 	.byte	0x04, 0x17
        /*006a*/ 	.short	(.L_25 - .L_24)
.L_24:
        /*006c*/ 	.word	0x00000000
        /*0070*/ 	.short	0x0002
        /*0072*/ 	.short	0x0010
        /*0074*/ 	.byte	0x00, 0xf5, 0x21, 0x00


	//----- nvinfo : EIATTR_KPARAM_INFO
	.align		4
.L_25:
        /*0078*/ 	.byte	0x04, 0x17
        /*007a*/ 	.short	(.L_27 - .L_26)
.L_26:
        /*007c*/ 	.word	0x00000000
        /*0080*/ 	.short	0x0001
        /*0082*/ 	.short	0x0008
        /*0084*/ 	.byte	0x00, 0xf5, 0x21, 0x00


	//----- nvinfo : EIATTR_KPARAM_INFO
	.align		4
.L_27:
        /*0088*/ 	.byte	0x04, 0x17
        /*008a*/ 	.short	(.L_29 - .L_28)
.L_28:
        /*008c*/ 	.word	0x00000000
        /*0090*/ 	.short	0x0000
        /*0092*/ 	.short	0x0000
        /*0094*/ 	.byte	0x00, 0xf5, 0x21, 0x00


	//----- nvinfo : EIATTR_SPARSE_MMA_MASK
	.align		4
.L_29:
        /*0098*/ 	.byte	0x03, 0x50
        /*009a*/ 	.short	0x0000


	//----- nvinfo : EIATTR_MAXREG_COUNT
	.align		4
        /*009c*/ 	.byte	0x03, 0x1b
        /*009e*/ 	.short	0x00ff


	//----- nvinfo : EIATTR_MERCURY_ISA_VERSION
	.align		4
        /*00a0*/ 	.byte	0x03, 0x5f
        /*00a2*/ 	.short	0x0101


	//----- nvinfo : EIATTR_VRC_CTA_INIT_COUNT
	.align		4
        /*00a4*/ 	.byte	0x02, 0x4a
	.zero		1
	.zero		1


	//----- nvinfo : EIATTR_EXIT_INSTR_OFFSETS
	.align		4
        /*00a8*/ 	.byte	0x04, 0x1c
        /*00aa*/ 	.short	(.L_31 - .L_30)


	//   ....[0]....
.L_30:
        /*00ac*/ 	.word	0x00000200


	//   ....[1]....
        /*00b0*/ 	.word	0x00001000


	//----- nvinfo : EIATTR_CRS_STACK_SIZE
	.align		4
.L_31:
        /*00b4*/ 	.byte	0x04, 0x1e
        /*00b6*/ 	.short	(.L_33 - .L_32)
.L_32:
        /*00b8*/ 	.word	0x00000000


	//----- nvinfo : EIATTR_CBANK_PARAM_SIZE
	.align		4
.L_33:
        /*00bc*/ 	.byte	0x03, 0x19
        /*00be*/ 	.short	0x0034


	//----- nvinfo : EIATTR_PARAM_CBANK
	.align		4
        /*00c0*/ 	.byte	0x04, 0x0a
        /*00c2*/ 	.short	(.L_35 - .L_34)
	.align		4
.L_34:
        /*00c4*/ 	.word	index@(.nv.constant0._Z11step_kernelPfS_S_S_iffff)
        /*00c8*/ 	.short	0x0380
        /*00ca*/ 	.short	0x0034


	//----- nvinfo : EIATTR_SW_WAR
	.align		4
.L_35:
        /*00cc*/ 	.byte	0x04, 0x36
        /*00ce*/ 	.short	(.L_37 - .L_36)
.L_36:
        /*00d0*/ 	.word	0x00000008
.L_37:


//--------------------- .nv.callgraph             --------------------------
	.section	.nv.callgraph,"",@"SHT_CUDA_CALLGRAPH"
	.align	4
	.sectionentsize	8
	.align		4
        /*0000*/ 	.word	0x00000000
	.align		4
        /*0004*/ 	.word	0xffffffff
	.align		4
        /*0008*/ 	.word	0x00000000
	.align		4
        /*000c*/ 	.word	0xfffffffe
	.align		4
        /*0010*/ 	.word	0x00000000
	.align		4
        /*0014*/ 	.word	0xfffffffd
	.align		4
        /*0018*/ 	.word	0x00000000
	.align		4
        /*001c*/ 	.word	0xfffffffc


//--------------------- .text._Z11step_kernelPfS_S_S_iffff --------------------------
	.section	.text._Z11step_kernelPfS_S_S_iffff,"ax",@progbits
	.align	128
        .global         _Z11step_kernelPfS_S_S_iffff
        .type           _Z11step_kernelPfS_S_S_iffff,@function
        .size           _Z11step_kernelPfS_S_S_iffff,(.L_x_36 - _Z11step_kernelPfS_S_S_iffff)
        .other          _Z11step_kernelPfS_S_S_iffff,@"STO_CUDA_ENTRY STV_DEFAULT"
_Z11step_kernelPfS_S_S_iffff:
.text._Z11step_kernelPfS_S_S_iffff:
[----:B------:R-:W-:Y:S01]  /*0000*/  LDC R1, c[0x0][0x37c] ;  /* 0x0000df00ff017b82 */ /* 0x000fe20000000800 */
[----:B------:R-:W0:Y:S07]  /*0010*/  S2R R3, SR_TID.X ;  /* 0x0000000000037919 */ /* 0x000e2e0000002100 */
[----:B------:R-:W0:Y:S01]  /*0020*/  S2UR UR4, SR_CTAID.X ;  /* 0x00000000000479c3 */ /* 0x000e220000002500 */
[----:B------:R-:W-:Y:S07]  /*0030*/  BSSY.RECONVERGENT B0, `(.L_x_0) ;  /* 0x0000010000007945 */ /* 0x000fee0003800200 */
[----:B------:R-:W0:Y:S02]  /*0040*/  LDC R2, c[0x0][0x360] ;  /* 0x0000d800ff027b82 */ /* 0x000e240000000800 */
[----:B0-----:R-:W-:-:S05]  /*0050*/  IMAD R2, R2, UR4, R3 ;  /* 0x0000000402027c24 */ /* 0x001fca000f8e0203 */
[----:B------:R-:W-:-:S04]  /*0060*/  LEA R0, R2, 0x1, 0x3 ;  /* 0x0000000102007811 */ /* 0x000fc800078e18ff */
[----:B------:R-:W-:-:S04]  /*0070*/  I2FP.F32.S32 R0, R0 ;  /* 0x0000000000007245 */ /* 0x000fc80000201400 */
[----:B------:R-:W-:Y:S01]  /*0080*/  IADD3 R4, PT, PT, R0, -0xd000000, RZ ;  /* 0xf300000000047810 */ /* 0x000fe20007ffe0ff */
[----:B------:R0:W1:Y:S03]  /*0090*/  MUFU.RSQ R3, R0 ;  /* 0x0000000000037308 */ /* 0x0000660000001400 */
[----:B------:R-:W-:-:S13]  /*00a0*/  ISETP.GT.U32.AND P0, PT, R4, 0x727fffff, PT ;  /* 0x727fffff0400780c */ /* 0x000fda0003f04070 */
[----:B0-----:R-:W-:Y:S05]  /*00b0*/  @!P0 BRA `(.L_x_1) ;  /* 0x00000000000c8947 */ /* 0x001fea0003800000 */
[----:B------:R-:W-:-:S07]  /*00c0*/  MOV R12, 0xe0 ;  /* 0x000000e0000c7802 */ /* 0x000fce0000000f00 */
[----:B-1----:R-:W-:Y:S05]  /*00d0*/  CALL.REL.NOINC `($__internal_0_$__cuda_sm20_sqrt_rn_f32_slowpath) ;  /* 0x0000000c00cc7944 */ /* 0x002fea0003c00000 */
[----:B------:R-:W-:Y:S05]  /*00e0*/  BRA `(.L_x_2) ;  /* 0x0000000000107947 */ /* 0x000fea0003800000 */
.L_x_1:
[----:B-1----:R-:W-:Y:S01]  /*00f0*/  FMUL.FTZ R5, R0, R3 ;  /* 0x0000000300057220 */ /* 0x002fe20000410000 */
[----:B------:R-:W-:-:S03]  /*0100*/  FMUL.FTZ R3, R3, 0.5 ;  /* 0x3f00000003037820 */ /* 0x000fc60000410000 */
[----:B------:R-:W-:-:S04]  /*0110*/  FFMA R0, -R5, R5, R0 ;  /* 0x0000000505007223 */ /* 0x000fc80000000100 */
[----:B------:R-:W-:-:S07]  /*0120*/  FFMA R0, R0, R3, R5 ;  /* 0x0000000300007223 */ /* 0x000fce0000000005 */
.L_x_2:
[----:B------:R-:W-:Y:S05]  /*0130*/  BSYNC.RECONVERGENT B0 ;  /* 0x0000000000007941 */ /* 0x000fea0003800200 */
.L_x_0:
[----:B------:R-:W-:Y:S01]  /*0140*/  FADD R0, R0, 1 ;  /* 0x3f80000000007421 */ /* 0x000fe20000000000 */
[----:B------:R-:W0:Y:S05]  /*0150*/  LDCU UR4, c[0x0][0x3a0] ;  /* 0x00007400ff0477ac */ /* 0x000e2a0008000800 */
[----:B------:R-:W1:Y:S02]  /*0160*/  F2I.TRUNC.NTZ R0, R0 ;  /* 0x0000000000007305 */ /* 0x000e64000020f100 */
[----:B-1----:R-:W-:-:S04]  /*0170*/  LEA.HI R11, R0, R0, RZ, 0x1 ;  /* 0x00000000000b7211 */ /* 0x002fc800078f08ff */
[----:B------:R-:W-:-:S04]  /*0180*/  SHF.R.S32.HI R11, RZ, 0x1, R11 ;  /* 0x00000001ff0b7819 */ /* 0x000fc8000001140b */
[----:B------:R-:W-:-:S05]  /*0190*/  IADD3 R4, PT, PT, R11, -0x1, RZ ;  /* 0xffffffff0b047810 */ /* 0x000fca0007ffe0ff */
[----:B------:R-:W-:-:S05]  /*01a0*/  IMAD R4, R11, R4, RZ ;  /* 0x000000040b047224 */ /* 0x000fca00078e02ff */
[----:B------:R-:W-:-:S04]  /*01b0*/  LEA.HI R4, R4, R4, RZ, 0x1 ;  /* 0x0000000404047211 */ /* 0x000fc800078f08ff */
[----:B------:R-:W-:-:S05]  /*01c0*/  SHF.R.S32.HI R3, RZ, 0x1, R4 ;  /* 0x00000001ff037819 */ /* 0x000fca0000011404 */
[----:B------:R-:W-:-:S05]  /*01d0*/  IMAD.IADD R4, R2, 0x1, -R3 ;  /* 0x0000000102047824 */ /* 0x000fca00078e0a03 */
[----:B------:R-:W-:-:S04]  /*01e0*/  VIMNMX R3, PT, PT, R11, R4, !PT ;  /* 0x000000040b037248 */ /* 0x000fc80007fe0100 */
[----:B0-----:R-:W-:-:S13]  /*01f0*/  ISETP.GE.AND P0, PT, R3, UR4, PT ;  /* 0x0000000403007c0c */ /* 0x001fda000bf06270 */
[----:B------:R-:W-:Y:S05]  /*0200*/  @P0 EXIT ;  /* 0x000000000000094d */ /* 0x000fea0003800000 */
[----:B------:R-:W0:Y:S01]  /*0210*/  LDC.64 R18, c[0x0][0x388] ;  /* 0x0000e200ff127b82 */ /* 0x000e220000000a00 */
[----:B------:R-:W1:Y:S07]  /*0220*/  LDCU.64 UR4, c[0x0][0x358] ;  /* 0x00006b00ff0477ac */ /* 0x000e6e0008000a00 */
[----:B------:R-:W2:Y:S01]  /*0230*/  LDC.64 R14, c[0x0][0x380] ;  /* 0x0000e000ff0e7b82 */ /* 0x000ea20000000a00 */
[----:B0-----:R-:W-:-:S04]  /*0240*/  IMAD.WIDE R6, R4, 0x4, R18 ;  /* 0x0000000404067825 */ /* 0x001fc800078e0212 */
[C---:B------:R-:W-:Y:S01]  /*0250*/  IMAD.WIDE R18, R11.reuse, 0x4, R18 ;  /* 0x000000040b127825 */ /* 0x040fe200078e0212 */
[----:B-1----:R-:W3:Y:S03]  /*0260*/  LDG.E R3, desc[UR4][R6.64] ;  /* 0x0000000406037981 */ /* 0x002ee6000c1e1900 */
[--C-:B--2---:R-:W-:Y:S01]  /*0270*/  IMAD.WIDE R16, R4, 0x4, R14.reuse ;  /* 0x0000000404107825 */ /* 0x104fe200078e020e */
[----:B------:R-:W3:Y:S03]  /*0280*/  LDG.E R8, desc[UR4][R18.64] ;  /* 0x0000000412087981 */ /* 0x000ee6000c1e1900 */
[----:B------:R-:W-:Y:S01]  /*0290*/  IMAD.WIDE R14, R11, 0x4, R14 ;  /* 0x000000040b0e7825 */ /* 0x000fe200078e020e */
[----:B------:R-:W2:Y:S04]  /*02a0*/  LDG.E R5, desc[UR4][R16.64] ;  /* 0x0000000410057981 */ /* 0x000ea8000c1e1900 */
[----:B------:R-:W2:Y:S01]  /*02b0*/  LDG.E R0, desc[UR4][R14.64] ;  /* 0x000000040e007981 */ /* 0x000ea2000c1e1900 */
[----:B------:R-:W-:Y:S01]  /*02c0*/  BSSY.RECONVERGENT B0, `(.L_x_3) ;  /* 0x0000012000007945 */ /* 0x000fe20003800200 */
[----:B---3--:R-:W-:Y:S01]  /*02d0*/  FADD R3, R3, -R8 ;  /* 0x8000000803037221 */ /* 0x008fe20000000000 */
[----:B--2---:R-:W-:-:S03]  /*02e0*/  FADD R5, R5, -R0 ;  /* 0x8000000005057221 */ /* 0x004fc60000000000 */
[----:B------:R-:W-:-:S04]  /*02f0*/  FMUL R0, R3, R3 ;  /* 0x0000000303007220 */ /* 0x000fc80000400000 */
[----:B------:R-:W-:-:S05]  /*0300*/  FFMA R8, R5, R5, R0 ;  /* 0x0000000505087223 */ /* 0x000fca0000000000 */
[----:B------:R-:W-:Y:S01]  /*0310*/  IADD3 R0, PT, PT, R8, -0xd000000, RZ ;  /* 0xf300000008007810 */ /* 0x000fe20007ffe0ff */
[----:B------:R0:W1:Y:S03]  /*0320*/  MUFU.RSQ R9, R8 ;  /* 0x0000000800097308 */ /* 0x0000660000001400 */
[----:B------:R-:W-:-:S13]  /*0330*/  ISETP.GT.U32.AND P0, PT, R0, 0x727fffff, PT ;  /* 0x727fffff0000780c */ /* 0x000fda0003f04070 */
[----:B0-----:R-:W-:Y:S05]  /*0340*/  @!P0 BRA `(.L_x_4) ;  /* 0x0000000000148947 */ /* 0x001fea0003800000 */
[----:B------:R-:W-:Y:S02]  /*0350*/  MOV R0, R8 ;  /* 0x0000000800007202 */ /* 0x000fe40000000f00 */
[----:B------:R-:W-:-:S07]  /*0360*/  MOV R12, 0x380 ;  /* 0x00000380000c7802 */ /* 0x000fce0000000f00 */
[----:B-1----:R-:W-:Y:S05]  /*0370*/  CALL.REL.NOINC `($__internal_0_$__cuda_sm20_sqrt_rn_f32_slowpath) ;  /* 0x0000000c00247944 */ /* 0x002fea0003c00000 */
[----:B------:R-:W-:Y:S01]  /*0380*/  IMAD.MOV.U32 R21, RZ, RZ, R0 ;  /* 0x000000ffff157224 */ /* 0x000fe200078e0000 */
[----:B------:R-:W-:Y:S06]  /*0390*/  BRA `(.L_x_5) ;  /* 0x0000000000107947 */ /* 0x000fec0003800000 */
.L_x_4:
[----:B-1----:R-:W-:Y:S01]  /*03a0*/  FMUL.FTZ R21, R8, R9 ;  /* 0x0000000908157220 */ /* 0x002fe20000410000 */
[----:B------:R-:W-:-:S03]  /*03b0*/  FMUL.FTZ R6, R9, 0.5 ;  /* 0x3f00000009067820 */ /* 0x000fc60000410000 */
[----:B------:R-:W-:-:S04]  /*03c0*/  FFMA R0, -R21, R21, R8 ;  /* 0x0000001515007223 */ /* 0x000fc80000000108 */
[----:B------:R-:W-:-:S07]  /*03d0*/  FFMA R21, R0, R6, R21 ;  /* 0x0000000600157223 */ /* 0x000fce0000000015 */
.L_x_5:
[----:B------:R-:W-:Y:S05]  /*03e0*/  BSYNC.RECONVERGENT B0 ;  /* 0x0000000000007941 */ /* 0x000fea0003800200 */
.L_x_3:
[----:B------:R-:W0:Y:S01]  /*03f0*/  LDC R20, c[0x0][0x3a4] ;  /* 0x0000e900ff147b82 */ /* 0x000e220000000800 */
[----:B------:R-:W-:Y:S07]  /*0400*/  BSSY.RECONVERGENT B0, `(.L_x_6) ;  /* 0x000005b000007945 */ /* 0x000fee0003800200 */
[----:B------:R-:W1:Y:S08]  /*0410*/  LDC.64 R6, c[0x0][0x390] ;  /* 0x0000e400ff067b82 */ /* 0x000e700000000a00 */
[----:B------:R-:W2:Y:S01]  /*0420*/  LDC.64 R8, c[0x0][0x398] ;  /* 0x0000e600ff087b82 */ /* 0x000ea20000000a00 */
[----:B0-----:R-:W-:Y:S01]  /*0430*/  FSETP.GTU.AND P0, PT, R21, R20, PT ;  /* 0x000000141500720b */ /* 0x001fe20003f0c000 */
[----:B-1----:R-:W-:-:S04]  /*0440*/  IMAD.WIDE R12, R11, 0x4, R6 ;  /* 0x000000040b0c7825 */ /* 0x002fc800078e0206 */
[----:B--2---:R-:W-:-:S08]  /*0450*/  IMAD.WIDE R10, R11, 0x4, R8 ;  /* 0x000000040b0a7825 */ /* 0x004fd000078e0208 */
[----:B------:R-:W-:Y:S05]  /*0460*/  @P0 BRA `(.L_x_7) ;  /* 0x0000000400500947 */ /* 0x000fea0003800000 */
[C---:B------:R-:W-:Y:S01]  /*0470*/  IMAD.WIDE R8, R4.reuse, 0x4, R8 ;  /* 0x0000000404087825 */ /* 0x040fe200078e0208 */
[----:B------:R-:W2:Y:S03]  /*0480*/  LDG.E R27, desc[UR4][R10.64] ;  /* 0x000000040a1b7981 */ /* 0x000ea6000c1e1900 */
[----:B------:R-:W-:Y:S01]  /*0490*/  IMAD.WIDE R6, R4, 0x4, R6 ;  /* 0x0000000404067825 */ /* 0x000fe200078e0206 */
[----:B------:R-:W2:Y:S04]  /*04a0*/  LDG.E R0, desc[UR4][R8.64] ;  /* 0x0000000408007981 */ /* 0x000ea8000c1e1900 */
[----:B------:R-:W3:Y:S04]  /*04b0*/  LDG.E R25, desc[UR4][R12.64] ;  /* 0x000000040c197981 */ /* 0x000ee8000c1e1900 */
[----:B------:R-:W3:Y:S01]  /*04c0*/  LDG.E R28, desc[UR4][R6.64] ;  /* 0x00000004061c7981 */ /* 0x000ee2000c1e1900 */
[----:B------:R-:W-:-:S04]  /*04d0*/  FMUL R23, R20, R20 ;  /* 0x0000001414177220 */ /* 0x000fc80000400000 */
[----:B------:R-:W0:Y:S01]  /*04e0*/  MUFU.RCP R20, R23 ;  /* 0x0000001700147308 */ /* 0x000e220000001000 */
[----:B------:R-:W-:Y:S01]  /*04f0*/  BSSY.RECONVERGENT B1, `(.L_x_8) ;  /* 0x0000010000017945 */ /* 0x000fe20003800200 */
[----:B--2---:R-:W-:-:S04]  /*0500*/  FADD R22, R0, -R27 ;  /* 0x8000001b00167221 */ /* 0x004fc80000000000 */
[----:B------:R-:W-:Y:S01]  /*0510*/  FMUL R22, R3, R22 ;  /* 0x0000001603167220 */ /* 0x000fe20000400000 */
[----:B---3--:R-:W-:-:S04]  /*0520*/  FADD R0, R28, -R25 ;  /* 0x800000191c007221 */ /* 0x008fc80000000000 */
[----:B------:R-:W-:Y:S01]  /*0530*/  FFMA R0, R5, R0, R22 ;  /* 0x0000000005007223 */ /* 0x000fe20000000016 */
[----:B0-----:R-:W-:-:S03]  /*0540*/  FFMA R3, -R23, R20, 1 ;  /* 0x3f80000017037423 */ /* 0x001fc60000000114 */
[----:B------:R-:W0:Y:S01]  /*0550*/  FCHK P0, R0, R23 ;  /* 0x0000001700007302 */ /* 0x000e220000000000 */
[----:B------:R-:W-:-:S04]  /*0560*/  FFMA R3, R20, R3, R20 ;  /* 0x0000000314037223 */ /* 0x000fc80000000014 */
[----:B------:R-:W-:-:S04]  /*0570*/  FFMA R20, R0, R3, RZ ;  /* 0x0000000300147223 */ /* 0x000fc800000000ff */
[----:B------:R-:W-:-:S04]  /*0580*/  FFMA R22, -R23, R20, R0 ;  /* 0x0000001417167223 */ /* 0x000fc80000000100 */
[----:B------:R-:W-:Y:S01]  /*0590*/  FFMA R3, R3, R22, R20 ;  /* 0x0000001603037223 */ /* 0x000fe20000000014 */
[----:B0-----:R-:W-:Y:S06]  /*05a0*/  @!P0 BRA `(.L_x_9) ;  /* 0x0000000000108947 */ /* 0x001fec0003800000 */
[----:B------:R-:W-:Y:S02]  /*05b0*/  MOV R3, R23 ;  /* 0x0000001700037202 */ /* 0x000fe40000000f00 */
[----:B------:R-:W-:-:S07]  /*05c0*/  MOV R20, 0x5e0 ;  /* 0x000005e000147802 */ /* 0x000fce0000000f00 */
[----:B------:R-:W-:Y:S05]  /*05d0*/  CALL.REL.NOINC `($__internal_1_$__cuda_sm3x_div_rn_noftz_f32_slowpath) ;  /* 0x0000000800e87944 */ /* 0x000fea0003c00000 */
[----:B------:R-:W-:-:S07]  /*05e0*/  MOV R3, R0 ;  /* 0x0000000000037202 */ /* 0x000fce0000000f00 */
.L_x_9:
[----:B------:R-:W-:Y:S05]  /*05f0*/  BSYNC.RECONVERGENT B1 ;  /* 0x0000000000017941 */ /* 0x000fea0003800200 */
.L_x_8:
[----:B------:R-:W0:Y:S01]  /*0600*/  LDC.64 R22, c[0x0][0x388] ;  /* 0x0000e200ff167b82 */ /* 0x000e220000000a00 */
[----:B------:R-:W-:Y:S01]  /*0610*/  FFMA R25, -R5, R3, R28 ;  /* 0x0000000305197223 */ /* 0x000fe2000000011c */
[----:B------:R-:W1:Y:S04]  /*0620*/  LDCU UR6, c[0x0][0x3a4] ;  /* 0x00007480ff0677ac */ /* 0x000e680008000800 */
[----:B------:R2:W-:Y:S04]  /*0630*/  STG.E desc[UR4][R6.64], R25 ;  /* 0x0000001906007986 */ /* 0x0005e8000c101904 */
[----:B------:R-:W3:Y:S01]  /*0640*/  LDG.E R27, desc[UR4][R8.64] ;  /* 0x00000004081b7981 */ /* 0x000ee2000c1e1900 */
[----:B0-----:R-:W-:-:S03]  /*0650*/  IMAD.WIDE R4, R4, 0x4, R22 ;  /* 0x0000000404047825 */ /* 0x001fc600078e0216 */
[----:B------:R-:W4:Y:S04]  /*0660*/  LDG.E R23, desc[UR4][R18.64] ;  /* 0x0000000412177981 */ /* 0x000f28000c1e1900 */
[----:B------:R-:W4:Y:S02]  /*0670*/  LDG.E R0, desc[UR4][R4.64] ;  /* 0x0000000404007981 */ /* 0x000f24000c1e1900 */
[----:B----4-:R-:W-:-:S04]  /*0680*/  FADD R0, R0, -R23 ;  /* 0x8000001700007221 */ /* 0x010fc80000000000 */
[----:B---3--:R-:W-:-:S05]  /*0690*/  FFMA R27, R0, -R3, R27 ;  /* 0x80000003001b7223 */ /* 0x008fca000000001b */
[----:B------:R1:W-:Y:S04]  /*06a0*/  STG.E desc[UR4][R8.64], R27 ;  /* 0x0000001b08007986 */ /* 0x0003e8000c101904 */
[----:B------:R-:W3:Y:S04]  /*06b0*/  LDG.E R0, desc[UR4][R14.64] ;  /* 0x000000040e007981 */ /* 0x000ee8000c1e1900 */
[----:B------:R-:W3:Y:S04]  /*06c0*/  LDG.E R23, desc[UR4][R16.64] ;  /* 0x0000000410177981 */ /* 0x000ee8000c1e1900 */
[----:B------:R-:W4:Y:S01]  /*06d0*/  LDG.E R29, desc[UR4][R12.64] ;  /* 0x000000040c1d7981 */ /* 0x000f22000c1e1900 */
[----:B---3--:R-:W-:-:S04]  /*06e0*/  FADD R0, R0, -R23 ;  /* 0x8000001700007221 */ /* 0x008fc80000000000 */
[----:B----4-:R-:W-:-:S05]  /*06f0*/  FFMA R29, R0, -R3, R29 ;  /* 0x80000003001d7223 */ /* 0x010fca000000001d */
[----:B------:R0:W-:Y:S04]  /*0700*/  STG.E desc[UR4][R12.64], R29 ;  /* 0x0000001d0c007986 */ /* 0x0001e8000c101904 */
[----:B------:R-:W3:Y:S04]  /*0710*/  LDG.E R0, desc[UR4][R18.64] ;  /* 0x0000000412007981 */ /* 0x000ee8000c1e1900 */
[----:B--2---:R-:W3:Y:S04]  /*0720*/  LDG.E R7, desc[UR4][R4.64] ;  /* 0x0000000404077981 */ /* 0x004ee8000c1e1900 */
[----:B------:R-:W2:Y:S01]  /*0730*/  LDG.E R23, desc[UR4][R10.64] ;  /* 0x000000040a177981 */ /* 0x000ea2000c1e1900 */
[----:B------:R-:W4:Y:S01]  /*0740*/  MUFU.RCP R6, R21 ;  /* 0x0000001500067308 */ /* 0x000f220000001000 */
[----:B-1----:R-:W-:-:S07]  /*0750*/  IMAD.U32 R8, RZ, RZ, UR6 ;  /* 0x00000006ff087e24 */ /* 0x002fce000f8e00ff */
[----:B------:R-:W1:Y:S01]  /*0760*/  FCHK P0, R8, R21 ;  /* 0x0000001508007302 */ /* 0x000e620000000000 */
[----:B------:R-:W-:Y:S01]  /*0770*/  BSSY.RECONVERGENT B1, `(.L_x_10) ;  /* 0x000000f000017945 */ /* 0x000fe20003800200 */
[----:B---3--:R-:W-:-:S04]  /*0780*/  FADD R0, R0, -R7 ;  /* 0x8000000700007221 */ /* 0x008fc80000000000 */
[----:B--2---:R-:W-:Y:S01]  /*0790*/  FFMA R23, R0, -R3, R23 ;  /* 0x8000000300177223 */ /* 0x004fe20000000017 */
[----:B----4-:R-:W-:-:S04]  /*07a0*/  FFMA R3, R6, -R21, 1 ;  /* 0x3f80000006037423 */ /* 0x010fc80000000815 */
[----:B------:R0:W-:Y:S01]  /*07b0*/  STG.E desc[UR4][R10.64], R23 ;  /* 0x000000170a007986 */ /* 0x0001e2000c101904 */
[----:B------:R-:W-:-:S04]  /*07c0*/  FFMA R0, R6, R3, R6 ;  /* 0x0000000306007223 */ /* 0x000fc80000000006 */
[----:B------:R-:W-:-:S04]  /*07d0*/  FFMA R3, R0, UR6, RZ ;  /* 0x0000000600037c23 */ /* 0x000fc800080000ff */
[----:B------:R-:W-:-:S04]  /*07e0*/  FFMA R6, R3, -R21, UR6 ;  /* 0x0000000603067e23 */ /* 0x000fc80008000815 */
[----:B------:R-:W-:Y:S01]  /*07f0*/  FFMA R0, R0, R6, R3 ;  /* 0x0000000600007223 */ /* 0x000fe20000000003 */
[----:B01----:R-:W-:Y:S06]  /*0800*/  @!P0 BRA `(.L_x_11) ;  /* 0x0000000000148947 */ /* 0x003fec0003800000 */
[----:B------:R-:W0:Y:S01]  /*0810*/  LDCU UR6, c[0x0][0x3a4] ;  /* 0x00007480ff0677ac */ /* 0x000e220008000800 */
[----:B------:R-:W-:Y:S02]  /*0820*/  MOV R3, R21 ;  /* 0x0000001500037202 */ /* 0x000fe40000000f00 */
[----:B------:R-:W-:Y:S02]  /*0830*/  MOV R20, 0x860 ;  /* 0x0000086000147802 */ /* 0x000fe40000000f00 */
[----:B0-----:R-:W-:-:S07]  /*0840*/  MOV R0, UR6 ;  /* 0x0000000600007c02 */ /* 0x001fce0008000f00 */
[----:B------:R-:W-:Y:S05]  /*0850*/  CALL.REL.NOINC `($__internal_1_$__cuda_sm3x_div_rn_noftz_f32_slowpath) ;  /* 0x0000000800487944 */ /* 0x000fea0003c00000 */
.L_x_11:
[----:B------:R-:W-:Y:S05]  /*0860*/  BSYNC.RECONVERGENT B1 ;  /* 0x0000000000017941 */ /* 0x000fea0003800200 */
.L_x_10:
[----:B------:R-:W2:Y:S04]  /*0870*/  LDG.E R3, desc[UR4][R14.64] ;  /* 0x000000040e037981 */ /* 0x000ea8000c1e1900 */
[----:B------:R-:W3:Y:S01]  /*0880*/  LDG.E R16, desc[UR4][R16.64] ;  /* 0x0000000410107981 */ /* 0x000ee2000c1e1900 */
[----:B------:R-:W0:Y:S01]  /*0890*/  F2F.F64.F32 R6, R0 ;  /* 0x0000000000067310 */ /* 0x000e220000201800 */
[----:B------:R-:W-:Y:S01]  /*08a0*/  UMOV UR6, 0x9999999a ;  /* 0x9999999a00067882 */ /* 0x000fe20000000000 */
[----:B------:R-:W-:Y:S02]  /*08b0*/  UMOV UR7, 0x3fe99999 ;  /* 0x3fe9999900077882 */ /* 0x000fe40000000000 */
[----:B0-----:R-:W-:-:S04]  /*08c0*/  DADD R6, R6, -UR6 ;  /* 0x8000000606067e29 */ /* 0x001fc80008000000 */
[----:B--2---:R-:W-:Y:S01]  /*08d0*/  F2F.F64.F32 R20, R3 ;  /* 0x0000000300147310 */ /* 0x004fe20000201800 */
[----:B---3--:R-:W-:-:S07]  /*08e0*/  FADD R22, R16, -R3 ;  /* 0x8000000310167221 */ /* 0x008fce0000000000 */
[----:B------:R-:W0:Y:S02]  /*08f0*/  F2F.F64.F32 R8, R22 ;  /* 0x0000001600087310 */ /* 0x000e240000201800 */
[----:B0-----:R-:W-:-:S10]  /*0900*/  DFMA R8, -R6, R8, R20 ;  /* 0x000000080608722b */ /* 0x001fd40000000114 */
[----:B------:R-:W0:Y:S02]  /*0910*/  F2F.F32.F64 R9, R8 ;  /* 0x0000000800097310 */ /* 0x000e240000301000 */
[----:B0-----:R0:W-:Y:S04]  /*0920*/  STG.E desc[UR4][R14.64], R9 ;  /* 0x000000090e007986 */ /* 0x0011e8000c101904 */
[----:B------:R-:W2:Y:S04]  /*0930*/  LDG.E R23, desc[UR4][R18.64] ;  /* 0x0000000412177981 */ /* 0x000ea8000c1e1900 */
[----:B------:R-:W3:Y:S01]  /*0940*/  LDG.E R4, desc[UR4][R4.64] ;  /* 0x0000000404047981 */ /* 0x000ee2000c1e1900 */
[----:B--2---:R-:W-:Y:S01]  /*0950*/  F2F.F64.F32 R20, R23 ;  /* 0x0000001700147310 */ /* 0x004fe20000201800 */
[----:B---3--:R-:W-:-:S07]  /*0960*/  FADD R0, R4, -R23 ;  /* 0x8000001704007221 */ /* 0x008fce0000000000 */
[----:B------:R-:W1:Y:S02]  /*0970*/  F2F.F64.F32 R16, R0 ;  /* 0x0000000000107310 */ /* 0x000e640000201800 */
[----:B-1----:R-:W-:-:S10]  /*0980*/  DFMA R16, -R6, R16, R20 ;  /* 0x000000100610722b */ /* 0x002fd40000000114 */
[----:B------:R-:W1:Y:S02]  /*0990*/  F2F.F32.F64 R17, R16 ;  /* 0x0000001000117310 */ /* 0x000e640000301000 */
[----:B-1----:R0:W-:Y:S02]  /*09a0*/  STG.E desc[UR4][R18.64], R17 ;  /* 0x0000001112007986 */ /* 0x0021e4000c101904 */
.L_x_7:
[----:B------:R-:W-:Y:S05]  /*09b0*/  BSYNC.RECONVERGENT B0 ;  /* 0x0000000000007941 */ /* 0x000fea0003800200 */
.L_x_6:
[----:B------:R-:W-:Y:S01]  /*09c0*/  ISETP.NE.AND P0, PT, R2, RZ, PT ;  /* 0x000000ff0200720c */ /* 0x000fe20003f05270 */
[----:B------:R-:W-:-:S12]  /*09d0*/  BSSY.RECONVERGENT B0, `(.L_x_12) ;  /* 0x000002e000007945 */ /* 0x000fd80003800200 */
[----:B------:R-:W-:Y:S05]  /*09e0*/  @P0 BRA `(.L_x_13) ;  /* 0x0000000000b00947 */ /* 0x000fea0003800000 */
[----:B------:R-:W1:Y:S01]  /*09f0*/  LDC.64 R2, c[0x0][0x380] ;  /* 0x0000e000ff027b82 */ /* 0x000e620000000a00 */
[----:B------:R-:W2:Y:S07]  /*0a00*/  LDCU UR6, c[0x0][0x3a8] ;  /* 0x00007500ff0677ac */ /* 0x000eae0008000800 */
[----:B------:R-:W0:Y:S08]  /*0a10*/  LDC R22, c[0x0][0x3a4] ;  /* 0x0000e900ff167b82 */ /* 0x000e300000000800 */
[----:B------:R-:W0:Y:S01]  /*0a20*/  LDC R21, c[0x0][0x3ac] ;  /* 0x0000eb00ff157b82 */ /* 0x000e220000000800 */
[----:B-1----:R-:W3:Y:S07]  /*0a30*/  LDG.E R0, desc[UR4][R2.64] ;  /* 0x0000000402007981 */ /* 0x002eee000c1e1900 */
[----:B------:R-:W1:Y:S08]  /*0a40*/  LDC.64 R4, c[0x0][0x390] ;  /* 0x0000e400ff047b82 */ /* 0x000e700000000a00 */
[----:B------:R-:W4:Y:S01]  /*0a50*/  LDC R20, c[0x0][0x3b0] ;  /* 0x0000ec00ff147b82 */ /* 0x000f220000000800 */
[----:B0-----:R-:W-:-:S05]  /*0a60*/  FFMA R17, R22, -0.5, R21 ;  /* 0xbf00000016117823 */ /* 0x001fca0000000015 */
[----:B---3--:R-:W-:-:S13]  /*0a70*/  FSETP.GE.AND P0, PT, R0, R17, PT ;  /* 0x000000110000720b */ /* 0x008fda0003f06000 */
[----:B-1----:R-:W3:Y:S01]  /*0a80*/  @P0 LDG.E R6, desc[UR4][R4.64] ;  /* 0x0000000404060981 */ /* 0x002ee2000c1e1900 */
[----:B------:R-:W-:Y:S01]  /*0a90*/  FFMA R21, R22, 0.5, -R21 ;  /* 0x3f00000016157823 */ /* 0x000fe20000000815 */
[----:B------:R-:W-:-:S05]  /*0aa0*/  @P0 IMAD.MOV.U32 R0, RZ, RZ, R17 ;  /* 0x000000ffff000224 */ /* 0x000fca00078e0011 */
[----:B------:R-:W-:Y:S01]  /*0ab0*/  FSETP.GTU.AND P1, PT, R0, R21, PT ;  /* 0x000000150000720b */ /* 0x000fe20003f2c000 */
[----:B---3--:R-:W-:-:S05]  /*0ac0*/  @P0 FADD R25, -R6, -RZ ;  /* 0x800000ff06190221 */ /* 0x008fca0000000100 */
[----:B------:R-:W-:Y:S04]  /*0ad0*/  @P0 STG.E desc[UR4][R4.64], R25 ;  /* 0x0000001904000986 */ /* 0x000fe8000c101904 */
[----:B------:R0:W-:Y:S04]  /*0ae0*/  @P0 STG.E desc[UR4][R2.64], R17 ;  /* 0x0000001102000986 */ /* 0x0001e8000c101904 */
[----:B------:R-:W3:Y:S01]  /*0af0*/  @!P1 LDG.E R0, desc[UR4][R4.64] ;  /* 0x0000000404009981 */ /* 0x000ee2000c1e1900 */
[----:B------:R-:W1:Y:S01]  /*0b00*/  LDC.64 R6, c[0x0][0x388] ;  /* 0x0000e200ff067b82 */ /* 0x000e620000000a00 */
[----:B---3--:R-:W-:-:S05]  /*0b10*/  @!P1 FADD R27, -R0, -RZ ;  /* 0x800000ff001b9221 */ /* 0x008fca0000000100 */
[----:B------:R3:W-:Y:S04]  /*0b20*/  @!P1 STG.E desc[UR4][R4.64], R27 ;  /* 0x0000001b04009986 */ /* 0x0007e8000c101904 */
[----:B------:R5:W-:Y:S04]  /*0b30*/  @!P1 STG.E desc[UR4][R2.64], R21 ;  /* 0x0000001502009986 */ /* 0x000be8000c101904 */
[----:B-1----:R-:W2:Y:S01]  /*0b40*/  LDG.E R0, desc[UR4][R6.64] ;  /* 0x0000000406007981 */ /* 0x002ea2000c1e1900 */
[----:B------:R-:W1:Y:S01]  /*0b50*/  LDC.64 R8, c[0x0][0x398] ;  /* 0x0000e600ff087b82 */ /* 0x000e620000000a00 */
[----:B----4-:R-:W-:-:S05]  /*0b60*/  FFMA R23, R22, -0.5, R20 ;  /* 0xbf00000016177823 */ /* 0x010fca0000000014 */
[----:B--2---:R-:W-:-:S13]  /*0b70*/  FSETP.GE.AND P0, PT, R0, R23, PT ;  /* 0x000000170000720b */ /* 0x004fda0003f06000 */
[----:B-1----:R-:W2:Y:S01]  /*0b80*/  @P0 LDG.E R16, desc[UR4][R8.64] ;  /* 0x0000000408100981 */ /* 0x002ea2000c1e1900 */
[----:B0-----:R-:W-:Y:S01]  /*0b90*/  FFMA R17, R22, 0.5, -R20 ;  /* 0x3f00000016117823 */ /* 0x001fe20000000814 */
[----:B------:R-:W-:-:S04]  /*0ba0*/  @P0 MOV R0, R23 ;  /* 0x0000001700000202 */ /* 0x000fc80000000f00 */
[----:B------:R-:W-:Y:S01]  /*0bb0*/  FSETP.GTU.AND P1, PT, R0, R17, PT ;  /* 0x000000110000720b */ /* 0x000fe20003f2c000 */
[----:B--2---:R-:W-:-:S05]  /*0bc0*/  @P0 FADD R25, -R16, -RZ ;  /* 0x800000ff10190221 */ /* 0x004fca0000000100 */
[----:B------:R-:W-:Y:S04]  /*0bd0*/  @P0 STG.E desc[UR4][R8.64], R25 ;  /* 0x0000001908000986 */ /* 0x000fe8000c101904 */
[----:B------:R0:W-:Y:S04]  /*0be0*/  @P0 STG.E desc[UR4][R6.64], R23 ;  /* 0x0000001706000986 */ /* 0x0001e8000c101904 */
[----:B------:R-:W3:Y:S02]  /*0bf0*/  @!P1 LDG.E R0, desc[UR4][R8.64] ;  /* 0x0000000408009981 */ /* 0x000ee4000c1e1900 */
[----:B---3--:R-:W-:-:S05]  /*0c00*/  @!P1 FADD R27, -R0, -RZ ;  /* 0x800000ff001b9221 */ /* 0x008fca0000000100 */
[----:B------:R1:W-:Y:S04]  /*0c10*/  @!P1 STG.E desc[UR4][R8.64], R27 ;  /* 0x0000001b08009986 */ /* 0x0003e8000c101904 */
[----:B------:R1:W-:Y:S04]  /*0c20*/  @!P1 STG.E desc[UR4][R6.64], R17 ;  /* 0x0000001106009986 */ /* 0x0003e8000c101904 */
[----:B------:R-:W2:Y:S04]  /*0c30*/  LDG.E R4, desc[UR4][R4.64] ;  /* 0x0000000404047981 */ /* 0x000ea8000c1e1900 */
[----:B-----5:R-:W2:Y:S02]  /*0c40*/  LDG.E R21, desc[UR4][R2.64] ;  /* 0x0000000402157981 */ /* 0x020ea4000c1e1900 */
[----:B--2---:R-:W-:-:S05]  /*0c50*/  FFMA R21, R4, UR6, R21 ;  /* 0x0000000604157c23 */ /* 0x004fca0008000015 */
[----:B------:R1:W-:Y:S04]  /*0c60*/  STG.E desc[UR4][R2.64], R21 ;  /* 0x0000001502007986 */ /* 0x0003e8000c101904 */
[----:B------:R-:W2:Y:S04]  /*0c70*/  LDG.E R0, desc[UR4][R8.64] ;  /* 0x0000000408007981 */ /* 0x000ea8000c1e1900 */
[----:B0-----:R-:W2:Y:S02]  /*0c80*/  LDG.E R23, desc[UR4][R6.64] ;  /* 0x0000000406177981 */ /* 0x001ea4000c1e1900 */
[----:B--2---:R-:W-:-:S05]  /*0c90*/  FFMA R23, R0, UR6, R23 ;  /* 0x0000000600177c23 */ /* 0x004fca0008000017 */
[----:B------:R1:W-:Y:S02]  /*0ca0*/  STG.E desc[UR4][R6.64], R23 ;  /* 0x0000001706007986 */ /* 0x0003e4000c101904 */
.L_x_13:
[----:B------:R-:W-:Y:S05]  /*0cb0*/  BSYNC.RECONVERGENT B0 ;  /* 0x0000000000007941 */ /* 0x000fea0003800200 */
.L_x_12:
[----:B------:R-:W2:Y:S01]  /*0cc0*/  LDG.E R0, desc[UR4][R14.64] ;  /* 0x000000040e007981 */ /* 0x000ea2000c1e1900 */
[----:B-1----:R-:W1:Y:S01]  /*0cd0*/  LDC R2, c[0x0][0x3a4] ;  /* 0x0000e900ff027b82 */ /* 0x002e620000000800 */
[----:B------:R-:W-:Y:S07]  /*0ce0*/  BSSY.RECONVERGENT B0, `(.L_x_14) ;  /* 0x000000b000007945 */ /* 0x000fee0003800200 */
[----:B------:R-:W1:Y:S02]  /*0cf0*/  LDC R3, c[0x0][0x3ac] ;  /* 0x0000eb00ff037b82 */ /* 0x000e640000000800 */
[C-C-:B-1----:R-:W-:Y:S01]  /*0d00*/  FFMA R5, R2.reuse, -0.5, R3.reuse ;  /* 0xbf00000002057823 */ /* 0x142fe20000000003 */
[----:B------:R-:W-:-:S04]  /*0d10*/  FFMA R7, R2, 0.5, -R3 ;  /* 0x3f00000002077823 */ /* 0x000fc80000000803 */
[----:B--2---:R-:W-:-:S13]  /*0d20*/  FSETP.GE.AND P0, PT, R0, R5, PT ;  /* 0x000000050000720b */ /* 0x004fda0003f06000 */
[----:B------:R-:W-:Y:S05]  /*0d30*/  @!P0 BRA `(.L_x_15) ;  /* 0x0000000000148947 */ /* 0x000fea0003800000 */
[----:B------:R-:W2:Y:S02]  /*0d40*/  LDG.E R0, desc[UR4][R12.64] ;  /* 0x000000040c007981 */ /* 0x000ea4000c1e1900 */
[----:B--2---:R-:W-:Y:S01]  /*0d50*/  FADD R3, -R0, -RZ ;  /* 0x800000ff00037221 */ /* 0x004fe20000000100 */
[----:B------:R-:W-:-:S04]  /*0d60*/  MOV R0, R5 ;  /* 0x0000000500007202 */ /* 0x000fc80000000f00 */
[----:B------:R1:W-:Y:S04]  /*0d70*/  STG.E desc[UR4][R12.64], R3 ;  /* 0x000000030c007986 */ /* 0x0003e8000c101904 */
[----:B------:R1:W-:Y:S02]  /*0d80*/  STG.E desc[UR4][R14.64], R5 ;  /* 0x000000050e007986 */ /* 0x0003e4000c101904 */
.L_x_15:
[----:B------:R-:W-:Y:S05]  /*0d90*/  BSYNC.RECONVERGENT B0 ;  /* 0x0000000000007941 */ /* 0x000fea0003800200 */
.L_x_14:
[----:B------:R-:W-:Y:S01]  /*0da0*/  FSETP.GTU.AND P0, PT, R0, R7, PT ;  /* 0x000000070000720b */ /* 0x000fe20003f0c000 */
[----:B------:R-:W-:-:S12]  /*0db0*/  BSSY.RECONVERGENT B0, `(.L_x_16) ;  /* 0x0000006000007945 */ /* 0x000fd80003800200 */
[----:B------:R-:W-:Y:S05]  /*0dc0*/  @P0 BRA `(.L_x_17) ;  /* 0x0000000000100947 */ /* 0x000fea0003800000 */
[----:B------:R-:W1:Y:S02]  /*0dd0*/  LDG.E R0, desc[UR4][R12.64] ;  /* 0x000000040c007981 */ /* 0x000e64000c1e1900 */
[----:B-1----:R-:W-:-:S05]  /*0de0*/  FADD R3, -R0, -RZ ;  /* 0x800000ff00037221 */ /* 0x002fca0000000100 */
[----:B------:R2:W-:Y:S04]  /*0df0*/  STG.E desc[UR4][R12.64], R3 ;  /* 0x000000030c007986 */ /* 0x0005e8000c101904 */
[----:B------:R2:W-:Y:S02]  /*0e00*/  STG.E desc[UR4][R14.64], R7 ;  /* 0x000000070e007986 */ /* 0x0005e4000c101904 */
.L_x_17:
[----:B------:R-:W-:Y:S05]  /*0e10*/  BSYNC.RECONVERGENT B0 ;  /* 0x0000000000007941 */ /* 0x000fea0003800200 */
.L_x_16:
[----:B------:R-:W3:Y:S01]  /*0e20*/  LDG.E R0, desc[UR4][R18.64] ;  /* 0x0000000412007981 */ /* 0x000ee2000c1e1900 */
[----:B-12---:R-:W1:Y:S01]  /*0e30*/  LDC R3, c[0x0][0x3b0] ;  /* 0x0000ec00ff037b82 */ /* 0x006e620000000800 */
[----:B------:R-:W-:Y:S01]  /*0e40*/  BSSY.RECONVERGENT B0, `(.L_x_18) ;  /* 0x000000a000007945 */ /* 0x000fe20003800200 */
[C-C-:B-1----:R-:W-:Y:S01]  /*0e50*/  FFMA R5, R2.reuse, -0.5, R3.reuse ;  /* 0xbf00000002057823 */ /* 0x142fe20000000003 */
[----:B------:R-:W-:-:S04]  /*0e60*/  FFMA R7, R2, 0.5, -R3 ;  /* 0x3f00000002077823 */ /* 0x000fc80000000803 */
[----:B---3--:R-:W-:-:S13]  /*0e70*/  FSETP.GE.AND P0, PT, R0, R5, PT ;  /* 0x000000050000720b */ /* 0x008fda0003f06000 */
[----:B------:R-:W-:Y:S05]  /*0e80*/  @!P0 BRA `(.L_x_19) ;  /* 0x0000000000148947 */ /* 0x000fea0003800000 */
[----:B------:R-:W2:Y:S02]  /*0e90*/  LDG.E R0, desc[UR4][R10.64] ;  /* 0x000000040a007981 */ /* 0x000ea4000c1e1900 */
[----:B--2---:R-:W-:Y:S01]  /*0ea0*/  FADD R3, -R0, -RZ ;  /* 0x800000ff00037221 */ /* 0x004fe20000000100 */
[----:B------:R-:W-:-:S04]  /*0eb0*/  IMAD.MOV.U32 R0, RZ, RZ, R5 ;  /* 0x000000ffff007224 */ /* 0x000fc800078e0005 */
[----:B------:R1:W-:Y:S04]  /*0ec0*/  STG.E desc[UR4][R10.64], R3 ;  /* 0x000000030a007986 */ /* 0x0003e8000c101904 */
[----:B------:R1:W-:Y:S02]  /*0ed0*/  STG.E desc[UR4][R18.64], R5 ;  /* 0x0000000512007986 */ /* 0x0003e4000c101904 */
.L_x_19:
[----:B------:R-:W-:Y:S05]  /*0ee0*/  BSYNC.RECONVERGENT B0 ;  /* 0x0000000000007941 */ /* 0x000fea0003800200 */
.L_x_18:
[----:B------:R-:W-:Y:S01]  /*0ef0*/  FSETP.GTU.AND P0, PT, R0, R7, PT ;  /* 0x000000070000720b */ /* 0x000fe20003f0c000 */
[----:B------:R-:W-:-:S12]  /*0f00*/  BSSY.RECONVERGENT B0, `(.L_x_20) ;  /* 0x0000006000007945 */ /* 0x000fd80003800200 */
[----:B------:R-:W-:Y:S05]  /*0f10*/  @P0 BRA `(.L_x_21) ;  /* 0x0000000000100947 */ /* 0x000fea0003800000 */
[----:B------:R-:W1:Y:S02]  /*0f20*/  LDG.E R0, desc[UR4][R10.64] ;  /* 0x000000040a007981 */ /* 0x000e64000c1e1900 */
[----:B-1----:R-:W-:-:S05]  /*0f30*/  FADD R3, -R0, -RZ ;  /* 0x800000ff00037221 */ /* 0x002fca0000000100 */
[----:B------:R2:W-:Y:S04]  /*0f40*/  STG.E desc[UR4][R10.64], R3 ;  /* 0x000000030a007986 */ /* 0x0005e8000c101904 */
[----:B------:R2:W-:Y:S02]  /*0f50*/  STG.E desc[UR4][R18.64], R7 ;  /* 0x0000000712007986 */ /* 0x0005e4000c101904 */
.L_x_21:
[----:B------:R-:W-:Y:S05]  /*0f60*/  BSYNC.RECONVERGENT B0 ;  /* 0x0000000000007941 */ /* 0x000fea0003800200 */
.L_x_20:
[----:B------:R-:W3:Y:S01]  /*0f70*/  LDG.E R12, desc[UR4][R12.64] ;  /* 0x000000040c0c7981 */ /* 0x000ee2000c1e1900 */
[----:B------:R-:W3:Y:S03]  /*0f80*/  LDCU UR6, c[0x0][0x3a8] ;  /* 0x00007500ff0677ac */ /* 0x000ee60008000800 */
[----:B-12---:R-:W3:Y:S02]  /*0f90*/  LDG.E R3, desc[UR4][R14.64] ;  /* 0x000000040e037981 */ /* 0x006ee4000c1e1900 */
[----:B---3--:R-:W-:-:S05]  /*0fa0*/  FFMA R3, R12, UR6, R3 ;  /* 0x000000060c037c23 */ /* 0x008fca0008000003 */
[----:B------:R-:W-:Y:S04]  /*0fb0*/  STG.E desc[UR4][R14.64], R3 ;  /* 0x000000030e007986 */ /* 0x000fe8000c101904 */
[----:B------:R-:W2:Y:S04]  /*0fc0*/  LDG.E R10, desc[UR4][R10.64] ;  /* 0x000000040a0a7981 */ /* 0x000ea8000c1e1900 */
[----:B------:R-:W2:Y:S02]  /*0fd0*/  LDG.E R5, desc[UR4][R18.64] ;  /* 0x0000000412057981 */ /* 0x000ea4000c1e1900 */
[----:B--2---:R-:W-:-:S05]  /*0fe0*/  FFMA R5, R10, UR6, R5 ;  /* 0x000000060a057c23 */ /* 0x004fca0008000005 */
[----:B------:R-:W-:Y:S01]  /*0ff0*/  STG.E desc[UR4][R18.64], R5 ;  /* 0x0000000512007986 */ /* 0x000fe2000c101904 */
[----:B------:R-:W-:Y:S05]  /*1000*/  EXIT ;  /* 0x000000000000794d */ /* 0x000fea0003800000 */
        .weak           $__internal_0_$__cuda_sm20_sqrt_rn_f32_slowpath
        .type           $__internal_0_$__cuda_sm20_sqrt_rn_f32_slowpath,@function
        .size           $__internal_0_$__cuda_sm20_sqrt_rn_f32_slowpath,($__internal_1_$__cuda_sm3x_div_rn_noftz_f32_slowpath - $__internal_0_$__cuda_sm20_sqrt_rn_f32_slowpath)
$__internal_0_$__cuda_sm20_sqrt_rn_f32_slowpath:
[----:B------:R-:W-:-:S13]  /*1010*/  LOP3.LUT P0, RZ, R0, 0x7fffffff, RZ, 0xc0, !PT ;  /* 0x7fffffff00ff7812 */ /* 0x000fda000780c0ff */
[----:B------:R-:W-:Y:S01]  /*1020*/  @!P0 MOV R6, R0 ;  /* 0x0000000000068202 */ /* 0x000fe20000000f00 */
[----:B------:R-:W-:Y:S06]  /*1030*/  @!P0 BRA `(.L_x_22) ;  /* 0x0000000000408947 */ /* 0x000fec0003800000 */
[----:B------:R-:W-:-:S13]  /*1040*/  FSETP.GEU.FTZ.AND P0, PT, R0, RZ, PT ;  /* 0x000000ff0000720b */ /* 0x000fda0003f1e000 */
[----:B------:R-:W-:Y:S01]  /*1050*/  @!P0 MOV R6, 0x7fffffff ;  /* 0x7fffffff00068802 */ /* 0x000fe20000000f00 */
[----:B------:R-:W-:Y:S06]  /*1060*/  @!P0 BRA `(.L_x_22) ;  /* 0x0000000000348947 */ /* 0x000fec0003800000 */
[----:B------:R-:W-:-:S13]  /*1070*/  FSETP.GTU.FTZ.AND P0, PT, |R0|, +INF , PT ;  /* 0x7f8000000000780b */ /* 0x000fda0003f1c200 */
[----:B------:R-:W-:Y:S01]  /*1080*/  @P0 FADD.FTZ R6, R0, 1 ;  /* 0x3f80000000060421 */ /* 0x000fe20000010000 */
[----:B------:R-:W-:Y:S06]  /*1090*/  @P0 BRA `(.L_x_22) ;  /* 0x0000000000280947 */ /* 0x000fec0003800000 */
[----:B------:R-:W-:-:S13]  /*10a0*/  FSETP.NEU.FTZ.AND P0, PT, |R0|, +INF , PT ;  /* 0x7f8000000000780b */ /* 0x000fda0003f1d200 */
[----:B------:R-:W-:-:S04]  /*10b0*/  @P0 FFMA R7, R0, 1.84467440737095516160e+19, RZ ;  /* 0x5f80000000070823 */ /* 0x000fc800000000ff */
[----:B------:R-:W0:Y:S02]  /*10c0*/  @P0 MUFU.RSQ R6, R7 ;  /* 0x0000000700060308 */ /* 0x000e240000001400 */
[----:B0-----:R-:W-:Y:S01]  /*10d0*/  @P0 FMUL.FTZ R8, R7, R6 ;  /* 0x0000000607080220 */ /* 0x001fe20000410000 */
[----:B------:R-:W-:Y:S01]  /*10e0*/  @P0 FMUL.FTZ R10, R6, 0.5 ;  /* 0x3f000000060a0820 */ /* 0x000fe20000410000 */
[----:B------:R-:W-:Y:S02]  /*10f0*/  @!P0 IMAD.MOV.U32 R6, RZ, RZ, R0 ;  /* 0x000000ffff068224 */ /* 0x000fe400078e0000 */
[----:B------:R-:W-:-:S04]  /*1100*/  @P0 FADD.FTZ R9, -R8, -RZ ;  /* 0x800000ff08090221 */ /* 0x000fc80000010100 */
[----:B------:R-:W-:-:S04]  /*1110*/  @P0 FFMA R9, R8, R9, R7 ;  /* 0x0000000908090223 */ /* 0x000fc80000000007 */
[----:B------:R-:W-:-:S04]  /*1120*/  @P0 FFMA R9, R9, R10, R8 ;  /* 0x0000000a09090223 */ /* 0x000fc80000000008 */
[----:B------:R-:W-:-:S07]  /*1130*/  @P0 FMUL.FTZ R6, R9, 2.3283064365386962891e-10 ;  /* 0x2f80000009060820 */ /* 0x000fce0000410000 */
.L_x_22:
[----:B------:R-:W-:Y:S01]  /*1140*/  MOV R0, R6 ;  /* 0x0000000600007202 */ /* 0x000fe20000000f00 */
[----:B------:R-:W-:Y:S01]  /*1150*/  IMAD.MOV.U32 R7, RZ, RZ, 0x0 ;  /* 0x00000000ff077424 */ /* 0x000fe200078e00ff */
[----:B------:R-:W-:-:S04]  /*1160*/  MOV R6, R12 ;  /* 0x0000000c00067202 */ /* 0x000fc80000000f00 */
[----:B------:R-:W-:Y:S05]  /*1170*/  RET.REL.NODEC R6 `(_Z11step_kernelPfS_S_S_iffff) ;  /* 0xffffffec06a07950 */ /* 0x000fea0003c3ffff */
        .weak           $__internal_1_$__cuda_sm3x_div_rn_noftz_f32_slowpath
        .type           $__internal_1_$__cuda_sm3x_div_rn_noftz_f32_slowpath,@function
        .size           $__internal_1_$__cuda_sm3x_div_rn_noftz_f32_slowpath,(.L_x_36 - $__internal_1_$__cuda_sm3x_div_rn_noftz_f32_slowpath)
$__internal_1_$__cuda_sm3x_div_rn_noftz_f32_slowpath:
[----:B------:R-:W-:Y:S01]  /*1180*/  SHF.R.U32.HI R22, RZ, 0x17, R3 ;  /* 0x00000017ff167819 */ /* 0x000fe20000011603 */
[----:B------:R-:W-:Y:S01]  /*1190*/  BSSY.RECONVERGENT B2, `(.L_x_23) ;  /* 0x0000062000027945 */ /* 0x000fe20003800200 */
[----:B------:R-:W-:Y:S02]  /*11a0*/  SHF.R.U32.HI R23, RZ, 0x17, R0 ;  /* 0x00000017ff177819 */ /* 0x000fe40000011600 */
[----:B------:R-:W-:Y:S02]  /*11b0*/  LOP3.LUT R22, R22, 0xff, RZ, 0xc0, !PT ;  /* 0x000000ff16167812 */ /* 0x000fe400078ec0ff */
[----:B------:R-:W-:Y:S02]  /*11c0*/  LOP3.LUT R23, R23, 0xff, RZ, 0xc0, !PT ;  /* 0x000000ff17177812 */ /* 0x000fe400078ec0ff */
[----:B------:R-:W-:Y:S02]  /*11d0*/  IADD3 R25, PT, PT, R22, -0x1, RZ ;  /* 0xffffffff16197810 */ /* 0x000fe40007ffe0ff */
[----:B------:R-:W-:-:S02]  /*11e0*/  IADD3 R26, PT, PT, R23, -0x1, RZ ;  /* 0xffffffff171a7810 */ /* 0x000fc40007ffe0ff */
[----:B------:R-:W-:-:S04]  /*11f0*/  ISETP.GT.U32.AND P0, PT, R25, 0xfd, PT ;  /* 0x000000fd1900780c */ /* 0x000fc80003f04070 */
[----:B------:R-:W-:-:S13]  /*1200*/  ISETP.GT.U32.OR P0, PT, R26, 0xfd, P0 ;  /* 0x000000fd1a00780c */ /* 0x000fda0000704470 */
[----:B------:R-:W-:Y:S01]  /*1210*/  @!P0 IMAD.MOV.U32 R24, RZ, RZ, RZ ;  /* 0x000000ffff188224 */ /* 0x000fe200078e00ff */
[----:B------:R-:W-:Y:S06]  /*1220*/  @!P0 BRA `(.L_x_24) ;  /* 0x00000000005c8947 */ /* 0x000fec0003800000 */
[----:B------:R-:W-:Y:S02]  /*1230*/  FSETP.GTU.FTZ.AND P0, PT, |R0|, +INF , PT ;  /* 0x7f8000000000780b */ /* 0x000fe40003f1c200 */
[----:B------:R-:W-:-:S04]  /*1240*/  FSETP.GTU.FTZ.AND P1, PT, |R3|, +INF , PT ;  /* 0x7f8000000300780b */ /* 0x000fc80003f3c200 */
[----:B------:R-:W-:-:S13]  /*1250*/  PLOP3.LUT P0, PT, P0, P1, PT, 0xf8, 0x8f ;  /* 0x00000000008f781c */ /* 0x000fda0000703f70 */
[----:B------:R-:W-:Y:S05]  /*1260*/  @P0 BRA `(.L_x_25) ;  /* 0x00000004004c0947 */ /* 0x000fea0003800000 */
[----:B------:R-:W-:-:S13]  /*1270*/  LOP3.LUT P0, RZ, R3, 0x7fffffff, R0, 0xc8, !PT ;  /* 0x7fffffff03ff7812 */ /* 0x000fda000780c800 */
[----:B------:R-:W-:Y:S05]  /*1280*/  @!P0 BRA `(.L_x_26) ;  /* 0x00000004003c8947 */ /* 0x000fea0003800000 */
[C---:B------:R-:W-:Y:S02]  /*1290*/  FSETP.NEU.FTZ.AND P2, PT, |R0|.reuse, +INF , PT ;  /* 0x7f8000000000780b */ /* 0x040fe40003f5d200 */
[----:B------:R-:W-:Y:S02]  /*12a0*/  FSETP.NEU.FTZ.AND P1, PT, |R3|, +INF , PT ;  /* 0x7f8000000300780b */ /* 0x000fe40003f3d200 */
[----:B------:R-:W-:-:S11]  /*12b0*/  FSETP.NEU.FTZ.AND P0, PT, |R0|, +INF , PT ;  /* 0x7f8000000000780b */ /* 0x000fd60003f1d200 */
[----:B------:R-:W-:Y:S05]  /*12c0*/  @!P1 BRA !P2, `(.L_x_26) ;  /* 0x00000004002c9947 */ /* 0x000fea0005000000 */
[----:B------:R-:W-:-:S04]  /*12d0*/  LOP3.LUT P2, RZ, R0, 0x7fffffff, RZ, 0xc0, !PT ;  /* 0x7fffffff00ff7812 */ /* 0x000fc8000784c0ff */
[----:B------:R-:W-:-:S13]  /*12e0*/  PLOP3.LUT P1, PT, P1, P2, PT, 0x2f, 0xf2 ;  /* 0x0000000000f2781c */ /* 0x000fda0000f24577 */
[----:B------:R-:W-:Y:S05]  /*12f0*/  @P1 BRA `(.L_x_27) ;  /* 0x0000000400181947 */ /* 0x000fea0003800000 */
[----:B------:R-:W-:-:S04]  /*1300*/  LOP3.LUT P1, RZ, R3, 0x7fffffff, RZ, 0xc0, !PT ;  /* 0x7fffffff03ff7812 */ /* 0x000fc8000782c0ff */
[----:B------:R-:W-:-:S13]  /*1310*/  PLOP3.LUT P0, PT, P0, P1, PT, 0x2f, 0xf2 ;  /* 0x0000000000f2781c */ /* 0x000fda0000702577 */
[----:B------:R-:W-:Y:S05]  /*1320*/  @P0 BRA `(.L_x_28) ;  /* 0x0000000400000947 */ /* 0x000fea0003800000 */
[----:B------:R-:W-:Y:S02]  /*1330*/  ISETP.GE.AND P0, PT, R26, RZ, PT ;  /* 0x000000ff1a00720c */ /* 0x000fe40003f06270 */
[----:B------:R-:W-:-:S11]  /*1340*/  ISETP.GE.AND P1, PT, R25, RZ, PT ;  /* 0x000000ff1900720c */ /* 0x000fd60003f26270 */
[----:B------:R-:W-:Y:S01]  /*1350*/  @P0 MOV R24, RZ ;  /* 0x000000ff00180202 */ /* 0x000fe20000000f00 */
[----:B------:R-:W-:Y:S01]  /*1360*/  @!P0 FFMA R0, R0, 1.84467440737095516160e+19, RZ ;  /* 0x5f80000000008823 */ /* 0x000fe200000000ff */
[----:B------:R-:W-:Y:S01]  /*1370*/  @!P0 MOV R24, 0xffffffc0 ;  /* 0xffffffc000188802 */ /* 0x000fe20000000f00 */
[----:B------:R-:W-:-:S04]  /*1380*/  @!P1 FFMA R3, R3, 1.84467440737095516160e+19, RZ ;  /* 0x5f80000003039823 */ /* 0x000fc800000000ff */
[----:B------:R-:W-:-:S07]  /*1390*/  @!P1 VIADD R24, R24, 0x40 ;  /* 0x0000004018189836 */ /* 0x000fce0000000000 */
.L_x_24:
[----:B------:R-:W-:Y:S01]  /*13a0*/  LEA R26, R22, 0xc0800000, 0x17 ;  /* 0xc0800000161a7811 */ /* 0x000fe200078eb8ff */
[----:B------:R-:W-:Y:S01]  /*13b0*/  BSSY.RECONVERGENT B3, `(.L_x_29) ;  /* 0x0000036000037945 */ /* 0x000fe20003800200 */
[----:B------:R-:W-:Y:S02]  /*13c0*/  IADD3 R25, PT, PT, R23, -0x7f, RZ ;  /* 0xffffff8117197810 */ /* 0x000fe40007ffe0ff */
[----:B------:R-:W-:-:S03]  /*13d0*/  IADD3 R27, PT, PT, -R26, R3, RZ ;  /* 0x000000031a1b7210 */ /* 0x000fc60007ffe1ff */
[----:B------:R-:W-:Y:S01]  /*13e0*/  IMAD R0, R25, -0x800000, R0 ;  /* 0xff80000019007824 */ /* 0x000fe200078e0200 */
[----:B------:R-:W0:Y:S01]  /*13f0*/  MUFU.RCP R26, R27 ;  /* 0x0000001b001a7308 */ /* 0x000e220000001000 */
[----:B------:R-:W-:Y:S01]  /*1400*/  FADD.FTZ R3, -R27, -RZ ;  /* 0x800000ff1b037221 */ /* 0x000fe20000010100 */
[----:B------:R-:W-:-:S04]  /*1410*/  IADD3 R25, PT, PT, R25, 0x7f, -R22 ;  /* 0x0000007f19197810 */ /* 0x000fc80007ffe816 */
[----:B------:R-:W-:Y:S01]  /*1420*/  IADD3 R25, PT, PT, R25, R24, RZ ;  /* 0x0000001819197210 */ /* 0x000fe20007ffe0ff */
[----:B0-----:R-:W-:-:S04]  /*1430*/  FFMA R23, R26, R3, 1 ;  /* 0x3f8000001a177423 */ /* 0x001fc80000000003 */
[----:B------:R-:W-:-:S04]  /*1440*/  FFMA R23, R26, R23, R26 ;  /* 0x000000171a177223 */ /* 0x000fc8000000001a */
[----:B------:R-:W-:-:S04]  /*1450*/  FFMA R22, R0, R23, RZ ;  /* 0x0000001700167223 */ /* 0x000fc800000000ff */
[----:B------:R-:W-:-:S04]  /*1460*/  FFMA R26, R3, R22, R0 ;  /* 0x00000016031a7223 */ /* 0x000fc80000000000 */
[----:B------:R-:W-:-:S04]  /*1470*/  FFMA R22, R23, R26, R22 ;  /* 0x0000001a17167223 */ /* 0x000fc80000000016 */
[----:B------:R-:W-:-:S04]  /*1480*/  FFMA R3, R3, R22, R0 ;  /* 0x0000001603037223 */ /* 0x000fc80000000000 */
[----:B------:R-:W-:-:S05]  /*1490*/  FFMA R0, R23, R3, R22 ;  /* 0x0000000317007223 */ /* 0x000fca0000000016 */
[----:B------:R-:W-:-:S04]  /*14a0*/  SHF.R.U32.HI R24, RZ, 0x17, R0 ;  /* 0x00000017ff187819 */ /* 0x000fc80000011600 */
[----:B------:R-:W-:-:S05]  /*14b0*/  LOP3.LUT R24, R24, 0xff, RZ, 0xc0, !PT ;  /* 0x000000ff18187812 */ /* 0x000fca00078ec0ff */
[----:B------:R-:W-:-:S05]  /*14c0*/  IMAD.IADD R24, R24, 0x1, R25 ;  /* 0x0000000118187824 */ /* 0x000fca00078e0219 */
[----:B------:R-:W-:-:S04]  /*14d0*/  IADD3 R26, PT, PT, R24, -0x1, RZ ;  /* 0xffffffff181a7810 */ /* 0x000fc80007ffe0ff */
[----:B------:R-:W-:-:S13]  /*14e0*/  ISETP.GE.U32.AND P0, PT, R26, 0xfe, PT ;  /* 0x000000fe1a00780c */ /* 0x000fda0003f06070 */
[----:B------:R-:W-:Y:S05]  /*14f0*/  @!P0 BRA `(.L_x_30) ;  /* 0x0000000000808947 */ /* 0x000fea0003800000 */
[----:B------:R-:W-:-:S13]  /*1500*/  ISETP.GT.AND P0, PT, R24, 0xfe, PT ;  /* 0x000000fe1800780c */ /* 0x000fda0003f04270 */
[----:B------:R-:W-:Y:S05]  /*1510*/  @P0 BRA `(.L_x_31) ;  /* 0x00000000006c0947 */ /* 0x000fea0003800000 */
[----:B------:R-:W-:-:S13]  /*1520*/  ISETP.GE.AND P0, PT, R24, 0x1, PT ;  /* 0x000000011800780c */ /* 0x000fda0003f06270 */
[----:B------:R-:W-:Y:S05]  /*1530*/  @P0 BRA `(.L_x_32) ;  /* 0x0000000000740947 */ /* 0x000fea0003800000 */
[----:B------:R-:W-:Y:S02]  /*1540*/  ISETP.GE.AND P0, PT, R24, -0x18, PT ;  /* 0xffffffe81800780c */ /* 0x000fe40003f06270 */
[----:B------:R-:W-:-:S11]  /*1550*/  LOP3.LUT R0, R0, 0x80000000, RZ, 0xc0, !PT ;  /* 0x8000000000007812 */ /* 0x000fd600078ec0ff */
[----:B------:R-:W-:Y:S05]  /*1560*/  @!P0 BRA `(.L_x_32) ;  /* 0x0000000000688947 */ /* 0x000fea0003800000 */
[CCC-:B------:R-:W-:Y:S01]  /*1570*/  FFMA.RZ R26, R23.reuse, R3.reuse, R22.reuse ;  /* 0x00000003171a7223 */ /* 0x1c0fe2000000c016 */
[CCC-:B------:R-:W-:Y:S01]  /*1580*/  FFMA.RP R25, R23.reuse, R3.reuse, R22.reuse ;  /* 0x0000000317197223 */ /* 0x1c0fe20000008016 */
[----:B------:R-:W-:Y:S01]  /*1590*/  FFMA.RM R22, R23, R3, R22 ;  /* 0x0000000317167223 */ /* 0x000fe20000004016 */
[----:B------:R-:W-:Y:S02]  /*15a0*/  ISETP.NE.AND P2, PT, R24, RZ, PT ;  /* 0x000000ff1800720c */ /* 0x000fe40003f45270 */
[----:B------:R-:W-:Y:S02]  /*15b0*/  LOP3.LUT R3, R26, 0x7fffff, RZ, 0xc0, !PT ;  /* 0x007fffff1a037812 */ /* 0x000fe400078ec0ff */
[C---:B------:R-:W-:Y:S02]  /*15c0*/  IADD3 R26, PT, PT, R24.reuse, 0x20, RZ ;  /* 0x00000020181a7810 */ /* 0x040fe40007ffe0ff */
[----:B------:R-:W-:Y:S02]  /*15d0*/  LOP3.LUT R3, R3, 0x800000, RZ, 0xfc, !PT ;  /* 0x0080000003037812 */ /* 0x000fe400078efcff */
[----:B------:R-:W-:-:S02]  /*15e0*/  ISETP.NE.AND P1, PT, R24, RZ, PT ;  /* 0x000000ff1800720c */ /* 0x000fc40003f25270 */
[----:B------:R-:W-:Y:S02]  /*15f0*/  IADD3 R24, PT, PT, -R24, RZ, RZ ;  /* 0x000000ff18187210 */ /* 0x000fe40007ffe1ff */
[----:B------:R-:W-:Y:S02]  /*1600*/  SHF.L.U32 R26, R3, R26, RZ ;  /* 0x0000001a031a7219 */ /* 0x000fe400000006ff */
[----:B------:R-:W-:Y:S02]  /*1610*/  FSETP.NEU.FTZ.AND P0, PT, R25, R22, PT ;  /* 0x000000161900720b */ /* 0x000fe40003f1d000 */
[----:B------:R-:W-:Y:S02]  /*1620*/  SEL R22, R24, RZ, P2 ;  /* 0x000000ff18167207 */ /* 0x000fe40001000000 */
[----:B------:R-:W-:Y:S02]  /*1630*/  ISETP.NE.AND P1, PT, R26, RZ, P1 ;  /* 0x000000ff1a00720c */ /* 0x000fe40000f25270 */
[----:B------:R-:W-:-:S02]  /*1640*/  SHF.R.U32.HI R22, RZ, R22, R3 ;  /* 0x00000016ff167219 */ /* 0x000fc40000011603 */
[----:B------:R-:W-:Y:S02]  /*1650*/  PLOP3.LUT P0, PT, P0, P1, PT, 0xf8, 0x8f ;  /* 0x00000000008f781c */ /* 0x000fe40000703f70 */
[----:B------:R-:W-:Y:S02]  /*1660*/  SHF.R.U32.HI R24, RZ, 0x1, R22 ;  /* 0x00000001ff187819 */ /* 0x000fe40000011616 */
[----:B------:R-:W-:-:S04]  /*1670*/  SEL R3, RZ, 0x1, !P0 ;  /* 0x00000001ff037807 */ /* 0x000fc80004000000 */
[----:B------:R-:W-:-:S04]  /*1680*/  LOP3.LUT R3, R3, 0x1, R24, 0xf8, !PT ;  /* 0x0000000103037812 */ /* 0x000fc800078ef818 */
[----:B------:R-:W-:-:S05]  /*1690*/  LOP3.LUT R3, R3, R22, RZ, 0xc0, !PT ;  /* 0x0000001603037212 */ /* 0x000fca00078ec0ff */
[----:B------:R-:W-:-:S05]  /*16a0*/  IMAD.IADD R3, R24, 0x1, R3 ;  /* 0x0000000118037824 */ /* 0x000fca00078e0203 */
[----:B------:R-:W-:Y:S01]  /*16b0*/  LOP3.LUT R0, R3, R0, RZ, 0xfc, !PT ;  /* 0x0000000003007212 */ /* 0x000fe200078efcff */
[----:B------:R-:W-:Y:S06]  /*16c0*/  BRA `(.L_x_32) ;  /* 0x0000000000107947 */ /* 0x000fec0003800000 */
.L_x_31:
[----:B------:R-:W-:-:S04]  /*16d0*/  LOP3.LUT R0, R0, 0x80000000, RZ, 0xc0, !PT ;  /* 0x8000000000007812 */ /* 0x000fc800078ec0ff */
[----:B------:R-:W-:Y:S01]  /*16e0*/  LOP3.LUT R0, R0, 0x7f800000, RZ, 0xfc, !PT ;  /* 0x7f80000000007812 */ /* 0x000fe200078efcff */
[----:B------:R-:W-:Y:S06]  /*16f0*/  BRA `(.L_x_32) ;  /* 0x0000000000047947 */ /* 0x000fec0003800000 */
.L_x_30:
[----:B------:R-:W-:-:S07]  /*1700*/  LEA R0, R25, R0, 0x17 ;  /* 0x0000000019007211 */ /* 0x000fce00078eb8ff */
.L_x_32:
[----:B------:R-:W-:Y:S05]  /*1710*/  BSYNC.RECONVERGENT B3 ;  /* 0x0000000000037941 */ /* 0x000fea0003800200 */
.L_x_29:
[----:B------:R-:W-:Y:S05]  /*1720*/  BRA `(.L_x_33) ;  /* 0x0000000000207947 */ /* 0x000fea0003800000 */
.L_x_28:
[----:B------:R-:W-:-:S04]  /*1730*/  LOP3.LUT R0, R3, 0x80000000, R0, 0x48, !PT ;  /* 0x8000000003007812 */ /* 0x000fc800078e4800 */
[----:B------:R-:W-:Y:S01]  /*1740*/  LOP3.LUT R0, R0, 0x7f800000, RZ, 0xfc, !PT ;  /* 0x7f80000000007812 */ /* 0x000fe200078efcff */
[----:B------:R-:W-:Y:S06]  /*1750*/  BRA `(.L_x_33) ;  /* 0x0000000000147947 */ /* 0x000fec0003800000 */
.L_x_27:
[----:B------:R-:W-:Y:S01]  /*1760*/  LOP3.LUT R0, R3, 0x80000000, R0, 0x48, !PT ;  /* 0x8000000003007812 */ /* 0x000fe200078e4800 */
[----:B------:R-:W-:Y:S06]  /*1770*/  BRA `(.L_x_33) ;  /* 0x00000000000c7947 */ /* 0x000fec0003800000 */
.L_x_26:
[----:B------:R-:W0:Y:S01]  /*1780*/  MUFU.RSQ R0, -QNAN ;  /* 0xffc0000000007908 */ /* 0x000e220000001400 */
[----:B------:R-:W-:Y:S05]  /*1790*/  BRA `(.L_x_33) ;  /* 0x0000000000047947 */ /* 0x000fea0003800000 */
.L_x_25:
[----:B------:R-:W-:-:S07]  /*17a0*/  FADD.FTZ R0, R0, R3 ;  /* 0x0000000300007221 */ /* 0x000fce0000010000 */
.L_x_33:
[----:B------:R-:W-:Y:S05]  /*17b0*/  BSYNC.RECONVERGENT B2 ;  /* 0x0000000000027941 */ /* 0x000fea0003800200 */
.L_x_23:
[----:B------:R-:W-:Y:S01]  /*17c0*/  HFMA2 R23, -RZ, RZ, 0, 0 ;  /* 0x00000000ff177431 */ /* 0x000fe200000001ff */
[----:B------:R-:W-:-:S04]  /*17d0*/  MOV R22, R20 ;  /* 0x0000001400167202 */ /* 0x000fc80000000f00 */
[----:B0-----:R-:W-:Y:S05]  /*17e0*/  RET.REL.NODEC R22 `(_Z11step_kernelPfS_S_S_iffff) ;  /* 0xffffffe816047950 */ /* 0x001fea0003c3ffff */
.L_x_34:
[----:B------:R-:W-:-:S00]  /*17f0*/  BRA `(.L_x_34) ;  /* 0xfffffffc00fc7947 */ /* 0x000fc0000383ffff */
[----:B------:R-:W-:-:S00]  /*1800*/  NOP ;  /* 0x0000000000007918 */ /* 0x000fc00000000000 */
[----:B------:R-:W-:-:S00]  /*1810*/  NOP ;  /* 0x0000000000007918 */ /* 0x000fc00000000000 */
[----:B------:R-:W-:-:S00]  /*1820*/  NOP ;  /* 0x0000000000007918 */ /* 0x000fc00000000000 */
[----:B------:R-:W-:-:S00]  /*1830*/  NOP ;  /* 0x0000000000007918 */ /* 0x000fc00000000000 */
[----:B------:R-:W-:-:S00]  /*1840*/  NOP ;  /* 0x0000000000007918 */ /* 0x000fc00000000000 */
[----:B------:R-:W-:-:S00]  /*1850*/  NOP ;  /* 0x0000000000007918 */ /* 0x000fc00000000000 */
[----:B------:R-:W-:-:S00]  /*1860*/  NOP ;  /* 0x0000000000007918 */ /* 0x000fc00000000000 */
[----:B------:R-:W-:-:S00]  /*1870*/  NOP ;  /* 0x0000000000007918 */ /* 0x000fc00000000000 */
.L_x_36:


//--------------------- .nv.shared.reserved.0     --------------------------
	.section	.nv.shared.reserved.0,"aw",@nobits
	.weak		__nv_reservedSMEM_offset_0_alias
	.size		__nv_reservedSMEM_offset_0_alias, 0, 64
	.other		__nv_reservedSMEM_offset_0_alias,@"STO_CUDA_RESERVED_SHARED STV_DEFAULT"
__nv_reservedSMEM_offset_0_alias:
	.zero		0
	.zero		64


//--------------------- .nv.constant0._Z11step_kernelPfS_S_S_iffff --------------------------
	.section	.nv.constant0._Z11step_kernelPfS_S_S_iffff,"a",@progbits
	.sectionflags	@""
	.align	4
.nv.constant0._Z11step_kernelPfS_S_S_iffff:
	.zero		948


//--------------------- SYMBOLS --------------------------

	.type		.nv.reservedSmem.offset0,@object
	.size		.nv.reservedSmem.offset0,0x4
